// auto-generated by cutlass_sweep.gemm — config: {"arch": "sm_90", "cluster_m": 1, "cluster_n": 1, "dtype": "bf16", "dtype_b": "bf16", "layout": "nt", "stages": 0, "tile_k": 32, "tile_m": 256, "tile_n": 96}
#include "cutlass/cutlass.h"
#include "cutlass/gemm/collective/collective_builder.hpp"
#include "cutlass/gemm/device/gemm_universal_adapter.h"
#include "cutlass/gemm/kernel/gemm_universal.hpp"
#include "cutlass/epilogue/collective/collective_builder.hpp"

using ElemA = cutlass::bfloat16_t;
using ElemB = cutlass::bfloat16_t;
using ElemCD = cutlass::bfloat16_t;
using Acc  = float;
using TileShape    = cute::Shape<cute::_256, cute::_96, cute::_32>;
using ClusterShape = cute::Shape<cute::_1, cute::_1, cute::_1>;

using CollectiveEpilogue = typename cutlass::epilogue::collective::CollectiveBuilder<
    cutlass::arch::Sm90, cutlass::arch::OpClassTensorOp,
    TileShape, ClusterShape,
    cutlass::epilogue::collective::EpilogueTileAuto,
    Acc, Acc,
    ElemCD, cutlass::layout::RowMajor, 128 / cutlass::sizeof_bits<ElemCD>::value,
    ElemCD, cutlass::layout::RowMajor, 128 / cutlass::sizeof_bits<ElemCD>::value,
    cutlass::epilogue::collective::EpilogueScheduleAuto
  >::CollectiveOp;

using CollectiveMainloop = typename cutlass::gemm::collective::CollectiveBuilder<
    cutlass::arch::Sm90, cutlass::arch::OpClassTensorOp,
    ElemA, cutlass::layout::RowMajor, 128 / cutlass::sizeof_bits<ElemA>::value,
    ElemB, cutlass::layout::ColumnMajor, 128 / cutlass::sizeof_bits<ElemB>::value,
    Acc,
    TileShape, ClusterShape,
    cutlass::gemm::collective::StageCountAutoCarveout<static_cast<int>(sizeof(typename CollectiveEpilogue::SharedStorage))>,
    cutlass::gemm::collective::KernelScheduleAuto
  >::CollectiveOp;

using GemmKernel = cutlass::gemm::kernel::GemmUniversal<
    cute::Shape<int,int,int,int>,
    CollectiveMainloop,
    CollectiveEpilogue
>;
using Gemm = cutlass::gemm::device::GemmUniversalAdapter<GemmKernel>;

// Force the device kernel symbol into the cubin without needing a host main.
auto* _anchor = &cutlass::device_kernel<GemmKernel>;


// ===== COMPILED SASS (sm_90a) =====

	.target	sm_90a

	.elftype	@"ET_EXEC"


//--------------------- .note.nv.tkinfo           --------------------------
	.section	.note.nv.tkinfo,"",@"SHT_NOTE"
	.sectionflags	@"SHF_NOTE_NV_TKINFO"
	.tkinfo
        /*0018*/ 	.word	0x00000002
        /*0030*/ 	.string	""
        /*0030*/ 	.string	"ptxas"
        /*0030*/ 	.string	"Cuda compilation tools, release 13.0, V13.0.88"
        /*0030*/ 	.string	"Build cuda_13.0.r13.0/compiler.36424714_0"
        /*0030*/ 	.string	"-arch sm_90a -m 64 "



//--------------------- .note.nv.cuinfo           --------------------------
	.section	.note.nv.cuinfo,"",@"SHT_NOTE"
	.sectionflags	@"SHF_NOTE_NV_CUINFO"
        /*0018*/ 	.short	0x0002
        /*001a*/ 	.short	0x005a
        /*001c*/ 	.short	0x0082
	.zero		2


//--------------------- .nv.info                  --------------------------
	.section	.nv.info,"",@"SHT_CUDA_INFO"
	.align	4


	//----- nvinfo : EIATTR_REGCOUNT
	.align		4
        /*0000*/ 	.byte	0x04, 0x2f
        /*0002*/ 	.short	(.L_15 - .L_14)
	.align		4
.L_14:
        /*0004*/ 	.word	index@(_ZN7cutlass13device_kernelINS_4gemm6kernel13GemmUniversalIN4cute5tupleIJiiiiEEENS1_10collective13CollectiveMmaINS1_34MainloopSm90TmaGmmaWarpSpecializedILi10ENS5_IJNS4_1CILi1EEESB_SB_EEENS1_35KernelTmaWarpSpecializedCooperativeEEENS5_IJNSA_ILi256EEENSA_ILi96EEENSA_ILi32EEEEEENS_10bfloat16_tENS5_IJlSB_lEEESJ_SK_NS4_8TiledMMAINS4_8MMA_AtomIJNS4_4SM904GMMA27MMA_64x96x16_F32BF16BF16_SSILNSO_5MajorE0ELSQ_0ELNSO_7ScaleInE1ELSR_1EEEEEENS4_6LayoutINS5_IJNSA_ILi2EEESB_SB_EEENS5_IJSB_NSA_ILi0EEESX_EEEEENS5_IJNS4_10UnderscoreES10_S10_EEEEENS4_13SM90_TMA_LOADENS4_14ComposedLayoutINS4_7SwizzleILi2ELi4ELi3EEENS4_18smem_ptr_flag_bitsILi16EEENSU_INS5_IJNSA_ILi8EEESH_EEENS5_IJSH_SB_EEEEEEEvNS4_8identityES13_S1D_vS1E_EENS_8epilogue10collective6detail29Sm90TmaWarpSpecializedAdapterINS1H_15DefaultEpilogueISJ_SK_SK_NS1G_6thread17LinearCombinationISJ_Li1EffLNS1L_9ScaleType4KindE0ELNS_15FloatRoundStyleE2ESJ_EENS1_15EpilogueDefaultEEEEEvvEEEEvNT_6ParamsE)
        /*0008*/ 	.word	0x000000a8


	//----- nvinfo : EIATTR_FRAME_SIZE
	.align		4
.L_15:
        /*000c*/ 	.byte	0x04, 0x11
        /*000e*/ 	.short	(.L_17 - .L_16)
	.align		4
.L_16:
        /*0010*/ 	.word	index@(_ZN7cutlass13device_kernelINS_4gemm6kernel13GemmUniversalIN4cute5tupleIJiiiiEEENS1_10collective13CollectiveMmaINS1_34MainloopSm90TmaGmmaWarpSpecializedILi10ENS5_IJNS4_1CILi1EEESB_SB_EEENS1_35KernelTmaWarpSpecializedCooperativeEEENS5_IJNSA_ILi256EEENSA_ILi96EEENSA_ILi32EEEEEENS_10bfloat16_tENS5_IJlSB_lEEESJ_SK_NS4_8TiledMMAINS4_8MMA_AtomIJNS4_4SM904GMMA27MMA_64x96x16_F32BF16BF16_SSILNSO_5MajorE0ELSQ_0ELNSO_7ScaleInE1ELSR_1EEEEEENS4_6LayoutINS5_IJNSA_ILi2EEESB_SB_EEENS5_IJSB_NSA_ILi0EEESX_EEEEENS5_IJNS4_10UnderscoreES10_S10_EEEEENS4_13SM90_TMA_LOADENS4_14ComposedLayoutINS4_7SwizzleILi2ELi4ELi3EEENS4_18smem_ptr_flag_bitsILi16EEENSU_INS5_IJNSA_ILi8EEESH_EEENS5_IJSH_SB_EEEEEEEvNS4_8identityES13_S1D_vS1E_EENS_8epilogue10collective6detail29Sm90TmaWarpSpecializedAdapterINS1H_15DefaultEpilogueISJ_SK_SK_NS1G_6thread17LinearCombinationISJ_Li1EffLNS1L_9ScaleType4KindE0ELNS_15FloatRoundStyleE2ESJ_EENS1_15EpilogueDefaultEEEEEvvEEEEvNT_6ParamsE)
        /*0014*/ 	.word	0x00000000


	//----- nvinfo : EIATTR_MIN_STACK_SIZE
	.align		4
.L_17:
        /*0018*/ 	.byte	0x04, 0x12
        /*001a*/ 	.short	(.L_19 - .L_18)
	.align		4
.L_18:
        /*001c*/ 	.word	index@(_ZN7cutlass13device_kernelINS_4gemm6kernel13GemmUniversalIN4cute5tupleIJiiiiEEENS1_10collective13CollectiveMmaINS1_34MainloopSm90TmaGmmaWarpSpecializedILi10ENS5_IJNS4_1CILi1EEESB_SB_EEENS1_35KernelTmaWarpSpecializedCooperativeEEENS5_IJNSA_ILi256EEENSA_ILi96EEENSA_ILi32EEEEEENS_10bfloat16_tENS5_IJlSB_lEEESJ_SK_NS4_8TiledMMAINS4_8MMA_AtomIJNS4_4SM904GMMA27MMA_64x96x16_F32BF16BF16_SSILNSO_5MajorE0ELSQ_0ELNSO_7ScaleInE1ELSR_1EEEEEENS4_6LayoutINS5_IJNSA_ILi2EEESB_SB_EEENS5_IJSB_NSA_ILi0EEESX_EEEEENS5_IJNS4_10UnderscoreES10_S10_EEEEENS4_13SM90_TMA_LOADENS4_14ComposedLayoutINS4_7SwizzleILi2ELi4ELi3EEENS4_18smem_ptr_flag_bitsILi16EEENSU_INS5_IJNSA_ILi8EEESH_EEENS5_IJSH_SB_EEEEEEEvNS4_8identityES13_S1D_vS1E_EENS_8epilogue10collective6detail29Sm90TmaWarpSpecializedAdapterINS1H_15DefaultEpilogueISJ_SK_SK_NS1G_6thread17LinearCombinationISJ_Li1EffLNS1L_9ScaleType4KindE0ELNS_15FloatRoundStyleE2ESJ_EENS1_15EpilogueDefaultEEEEEvvEEEEvNT_6ParamsE)
        /*0020*/ 	.word	0x00000000
.L_19:


//--------------------- .nv.compat                --------------------------
	.section	.nv.compat,"",@"SHT_CUDA_COMPAT_INFO"
	.align	4
        /*0000*/ 	.byte	0x02, 0x09, 0x01, 0x00, 0x02, 0x02, 0x04, 0x00, 0x02, 0x05, 0x05, 0x00, 0x03, 0x07, 0x01, 0x01
        /*0010*/ 	.byte	0x02, 0x03, 0x01, 0x00, 0x02, 0x06, 0x01, 0x00, 0x04, 0x0b, 0x08, 0x00, 0x00, 0x00, 0x00, 0x00
        /*0020*/ 	.byte	0x00, 0x00, 0x00, 0x00


//--------------------- .nv.info._ZN7cutlass13device_kernelINS_4gemm6kernel13GemmUniversalIN4cute5tupleIJiiiiEEENS1_10collective13CollectiveMmaINS1_34MainloopSm90TmaGmmaWarpSpecializedILi10ENS5_IJNS4_1CILi1EEESB_SB_EEENS1_35KernelTmaWarpSpecializedCooperativeEEENS5_IJNSA_ILi256EEENSA_ILi96EEENSA_ILi32EEEEEENS_10bfloat16_tENS5_IJlSB_lEEESJ_SK_NS4_8TiledMMAINS4_8MMA_AtomIJNS4_4SM904GMMA27MMA_64x96x16_F32BF16BF16_SSILNSO_5MajorE0ELSQ_0ELNSO_7ScaleInE1ELSR_1EEEEEENS4_6LayoutINS5_IJNSA_ILi2EEESB_SB_EEENS5_IJSB_NSA_ILi0EEESX_EEEEENS5_IJNS4_10UnderscoreES10_S10_EEEEENS4_13SM90_TMA_LOADENS4_14ComposedLayoutINS4_7SwizzleILi2ELi4ELi3EEENS4_18smem_ptr_flag_bitsILi16EEENSU_INS5_IJNSA_ILi8EEESH_EEENS5_IJSH_SB_EEEEEEEvNS4_8identityES13_S1D_vS1E_EENS_8epilogue10collective6detail29Sm90TmaWarpSpecializedAdapterINS1H_15DefaultEpilogueISJ_SK_SK_NS1G_6thread17LinearCombinationISJ_Li1EffLNS1L_9ScaleType4KindE0ELNS_15FloatRoundStyleE2ESJ_EENS1_15EpilogueDefaultEEEEEvvEEEEvNT_6ParamsE --------------------------
	.section	.nv.info._ZN7cutlass13device_kernelINS_4gemm6kernel13GemmUniversalIN4cute5tupleIJiiiiEEENS1_10collective13CollectiveMmaINS1_34MainloopSm90TmaGmmaWarpSpecializedILi10ENS5_IJNS4_1CILi1EEESB_SB_EEENS1_35KernelTmaWarpSpecializedCooperativeEEENS5_IJNSA_ILi256EEENSA_ILi96EEENSA_ILi32EEEEEENS_10bfloat16_tENS5_IJlSB_lEEESJ_SK_NS4_8TiledMMAINS4_8MMA_AtomIJNS4_4SM904GMMA27MMA_64x96x16_F32BF16BF16_SSILNSO_5MajorE0ELSQ_0ELNSO_7ScaleInE1ELSR_1EEEEEENS4_6LayoutINS5_IJNSA_ILi2EEESB_SB_EEENS5_IJSB_NSA_ILi0EEESX_EEEEENS5_IJNS4_10UnderscoreES10_S10_EEEEENS4_13SM90_TMA_LOADENS4_14ComposedLayoutINS4_7SwizzleILi2ELi4ELi3EEENS4_18smem_ptr_flag_bitsILi16EEENSU_INS5_IJNSA_ILi8EEESH_EEENS5_IJSH_SB_EEEEEEEvNS4_8identityES13_S1D_vS1E_EENS_8epilogue10collective6detail29Sm90TmaWarpSpecializedAdapterINS1H_15DefaultEpilogueISJ_SK_SK_NS1G_6thread17LinearCombinationISJ_Li1EffLNS1L_9ScaleType4KindE0ELNS_15FloatRoundStyleE2ESJ_EENS1_15EpilogueDefaultEEEEEvvEEEEvNT_6ParamsE,"",@"SHT_CUDA_INFO"
	.sectionflags	@""
	.align	4


	//----- nvinfo : EIATTR_CUDA_API_VERSION
	.align		4
        /*0000*/ 	.byte	0x04, 0x37
        /*0002*/ 	.short	(.L_21 - .L_20)
.L_20:
        /*0004*/ 	.word	0x00000082


	//----- nvinfo : EIATTR_KPARAM_INFO
	.align		4
.L_21:
        /*0008*/ 	.byte	0x04, 0x17
        /*000a*/ 	.short	(.L_23 - .L_22)
.L_22:
        /*000c*/ 	.word	0x00000000
        /*0010*/ 	.short	0x0000
        /*0012*/ 	.short	0x0070
        /*0014*/ 	.byte	0x00, 0xf0, 0x01, 0x10


	//----- nvinfo : EIATTR_SPARSE_MMA_MASK
	.align		4
.L_23:
        /*0018*/ 	.byte	0x03, 0x50
        /*001a*/ 	.short	0x0000


	//----- nvinfo : EIATTR_MAXREG_COUNT
	.align		4
        /*001c*/ 	.byte	0x03, 0x1b
        /*001e*/ 	.short	0x00a8


	//----- nvinfo : EIATTR_NUM_BARRIERS
	.align		4
        /*0020*/ 	.byte	0x02, 0x4c
        /*0022*/ 	.byte	0x01
	.zero		1


	//----- nvinfo : EIATTR_EXTERNS
	.align		4
        /*0024*/ 	.byte	0x04, 0x0f
        /*0026*/ 	.short	(.L_25 - .L_24)


	//   ....[0]....
	.align		4
.L_24:
        /*0028*/ 	.word	index@(__assertfail)


	//----- nvinfo : EIATTR_MERCURY_ISA_VERSION
	.align		4
.L_25:
        /*002c*/ 	.byte	0x03, 0x5f
        /*002e*/ 	.short	0x0101


	//----- nvinfo : EIATTR_INT_WARP_WIDE_INSTR_OFFSETS
	.align		4
        /*0030*/ 	.byte	0x04, 0x31
        /*0032*/ 	.short	(.L_27 - .L_26)


	//   ....[0]....
.L_26:
        /*0034*/ 	.word	0x000004a0


	//   ....[1]....
        /*0038*/ 	.word	0x000004d0


	//   ....[2]....
        /*003c*/ 	.word	0x000005b0


	//----- nvinfo : EIATTR_COOP_GROUP_MASK_REGIDS
	.align		4
.L_27:
        /*0040*/ 	.byte	0x04, 0x29
        /*0042*/ 	.short	(.L_29 - .L_28)


	//   ....[0]....
.L_28:
        /*0044*/ 	.word	0xffffffff


	//   ....[1]....
        /*0048*/ 	.word	0xffffffff


	//   ....[2]....
        /*004c*/ 	.word	0xffffffff


	//   ....[3]....
        /*0050*/ 	.word	0xffffffff


	//   ....[4]....
        /*0054*/ 	.word	0xffffffff


	//----- nvinfo : EIATTR_COOP_GROUP_INSTR_OFFSETS
	.align		4
.L_29:
        /*0058*/ 	.byte	0x04, 0x28
        /*005a*/ 	.short	(.L_31 - .L_30)


	//   ....[0]....
.L_30:
        /*005c*/ 	.word	0x00000060


	//   ....[1]....
        /*0060*/ 	.word	0x00000070


	//   ....[2]....
        /*0064*/ 	.word	0x00000130


	//   ....[3]....
        /*0068*/ 	.word	0x000003b0


	//   ....[4]....
        /*006c*/ 	.word	0x00001060


	//----- nvinfo : EIATTR_REG_RECONFIG
	.align		4
.L_31:
        /*0070*/ 	.byte	0x01, 0x54
	.zero		2


	//----- nvinfo : EIATTR_SYSCALL_OFFSETS
	.align		4
        /*0074*/ 	.byte	0x04, 0x46
        /*0076*/ 	.short	(.L_33 - .L_32)


	//   ....[0]....
.L_32:
        /*0078*/ 	.word	0x00001220


	//----- nvinfo : EIATTR_MBARRIER_INSTR_OFFSETS
	.align		4
.L_33:
        /*007c*/ 	.byte	0x04, 0x39
        /*007e*/ 	.short	(.L_35 - .L_34)


	//   ....[0]....
.L_34:
        /*0080*/ 	.word	0x00000250
        /*0084*/ 	.word	0x000000ff
        /*0088*/ 	.word	0x00000000
        /*008c*/ 	.short	0x0100
        /*008e*/ 	.byte	0x08
	.zero		1


	//   ....[1]....
        /*0090*/ 	.word	0x00000260
        /*0094*/ 	.word	0x000000ff
        /*0098*/ 	.word	0x00000050
        /*009c*/ 	.short	0x0100
        /*009e*/ 	.byte	0x08
	.zero		1


	//   ....[2]....
        /*00a0*/ 	.word	0x00000270
        /*00a4*/ 	.word	0x000000ff
        /*00a8*/ 	.word	0x00000008
        /*00ac*/ 	.short	0x0100
        /*00ae*/ 	.byte	0x08
	.zero		1


	//   ....[3]....
        /*00b0*/ 	.word	0x00000280
        /*00b4*/ 	.word	0x000000ff
        /*00b8*/ 	.word	0x00000058
        /*00bc*/ 	.short	0x0100
        /*00be*/ 	.byte	0x08
	.zero		1


	//   ....[4]....
        /*00c0*/ 	.word	0x00000290
        /*00c4*/ 	.word	0x000000ff
        /*00c8*/ 	.word	0x00000010
        /*00cc*/ 	.short	0x0100
        /*00ce*/ 	.byte	0x08
	.zero		1


	//   ....[5]....
        /*00d0*/ 	.word	0x000002a0
        /*00d4*/ 	.word	0x000000ff
        /*00d8*/ 	.word	0x00000060
        /*00dc*/ 	.short	0x0100
        /*00de*/ 	.byte	0x08
	.zero		1


	//   ....[6]....
        /*00e0*/ 	.word	0x000002b0
        /*00e4*/ 	.word	0x000000ff
        /*00e8*/ 	.word	0x00000018
        /*00ec*/ 	.short	0x0100
        /*00ee*/ 	.byte	0x08
	.zero		1


	//   ....[7]....
        /*00f0*/ 	.word	0x000002c0
        /*00f4*/ 	.word	0x000000ff
        /*00f8*/ 	.word	0x00000068
        /*00fc*/ 	.short	0x0100
        /*00fe*/ 	.byte	0x08
	.zero		1


	//   ....[8]....
        /*0100*/ 	.word	0x000002d0
        /*0104*/ 	.word	0x000000ff
        /*0108*/ 	.word	0x00000020
        /*010c*/ 	.short	0x0100
        /*010e*/ 	.byte	0x08
	.zero		1


	//   ....[9]....
        /*0110*/ 	.word	0x000002e0
        /*0114*/ 	.word	0x000000ff
        /*0118*/ 	.word	0x00000070
        /*011c*/ 	.short	0x0100
        /*011e*/ 	.byte	0x08
	.zero		1


	//   ....[10]....
        /*0120*/ 	.word	0x000002f0
        /*0124*/ 	.word	0x000000ff
        /*0128*/ 	.word	0x00000028
        /*012c*/ 	.short	0x0100
        /*012e*/ 	.byte	0x08
	.zero		1


	//   ....[11]....
        /*0130*/ 	.word	0x00000300
        /*0134*/ 	.word	0x000000ff
        /*0138*/ 	.word	0x00000078
        /*013c*/ 	.short	0x0100
        /*013e*/ 	.byte	0x08
	.zero		1


	//   ....[12]....
        /*0140*/ 	.word	0x00000310
        /*0144*/ 	.word	0x000000ff
        /*0148*/ 	.word	0x00000030
        /*014c*/ 	.short	0x0100
        /*014e*/ 	.byte	0x08
	.zero		1


	//   ....[13]....
        /*0150*/ 	.word	0x00000320
        /*0154*/ 	.word	0x000000ff
        /*0158*/ 	.word	0x00000080
        /*015c*/ 	.short	0x0100
        /*015e*/ 	.byte	0x08
	.zero		1


	//   ....[14]....
        /*0160*/ 	.word	0x00000330
        /*0164*/ 	.word	0x000000ff
        /*0168*/ 	.word	0x00000038
        /*016c*/ 	.short	0x0100
        /*016e*/ 	.byte	0x08
	.zero		1


	//   ....[15]....
        /*0170*/ 	.word	0x00000340
        /*0174*/ 	.word	0x000000ff
        /*0178*/ 	.word	0x00000088
        /*017c*/ 	.short	0x0100
        /*017e*/ 	.byte	0x08
	.zero		1


	//   ....[16]....
        /*0180*/ 	.word	0x00000350
        /*0184*/ 	.word	0x000000ff
        /*0188*/ 	.word	0x00000040
        /*018c*/ 	.short	0x0100
        /*018e*/ 	.byte	0x08
	.zero		1


	//   ....[17]....
        /*0190*/ 	.word	0x00000360
        /*0194*/ 	.word	0x000000ff
        /*0198*/ 	.word	0x00000090
        /*019c*/ 	.short	0x0100
        /*019e*/ 	.byte	0x08
	.zero		1


	//   ....[18]....
        /*01a0*/ 	.word	0x00000370
        /*01a4*/ 	.word	0x000000ff
        /*01a8*/ 	.word	0x00000048
        /*01ac*/ 	.short	0x0100
        /*01ae*/ 	.byte	0x08
	.zero		1


	//   ....[19]....
        /*01b0*/ 	.word	0x00000380
        /*01b4*/ 	.word	0x000000ff
        /*01b8*/ 	.word	0x00000098
        /*01bc*/ 	.short	0x0100
        /*01be*/ 	.byte	0x08
	.zero		1


	//   ....[20]....
        /*01c0*/ 	.word	0x00000620
        /*01c4*/ 	.word	0x000000ff
        /*01c8*/ 	.word	0x000000b0
        /*01cc*/ 	.short	0x0100
        /*01ce*/ 	.byte	0x06
	.zero		1


	//   ....[21]....
        /*01d0*/ 	.word	0x00000680
        /*01d4*/ 	.word	0x000000ff
        /*01d8*/ 	.word	0x000000b8
        /*01dc*/ 	.short	0x0100
        /*01de*/ 	.byte	0x06
	.zero		1


	//   ....[22]....
        /*01e0*/ 	.word	0x000012a0
        /*01e4*/ 	.word	0x00000003
        /*01e8*/ 	.word	0x00000000
        /*01ec*/ 	.short	0x010a
        /*01ee*/ 	.byte	0x3f
	.zero		1


	//   ....[23]....
        /*01f0*/ 	.word	0x000012e0
        /*01f4*/ 	.word	0x00000003
        /*01f8*/ 	.word	0x00000000
        /*01fc*/ 	.short	0x010a
        /*01fe*/ 	.byte	0x3f
	.zero		1


	//   ....[24]....
        /*0200*/ 	.word	0x00001640
        /*0204*/ 	.word	0x000000ff
        /*0208*/ 	.word	0x00000000
        /*020c*/ 	.short	0x010a
        /*020e*/ 	.byte	0x08
	.zero		1


	//   ....[25]....
        /*0210*/ 	.word	0x00001680
        /*0214*/ 	.word	0x000000ff
        /*0218*/ 	.word	0x00000000
        /*021c*/ 	.short	0x010a
        /*021e*/ 	.byte	0x08
	.zero		1


	//   ....[26]....
        /*0220*/ 	.word	0x000018a0
        /*0224*/ 	.word	0x000000ff
        /*0228*/ 	.word	0x00000000
        /*022c*/ 	.short	0x0101
        /*022e*/ 	.byte	0x08
	.zero		1


	//   ....[27]....
        /*0230*/ 	.word	0x00001aa0
        /*0234*/ 	.word	0x000000ff
        /*0238*/ 	.word	0x00000000
        /*023c*/ 	.short	0x0101
        /*023e*/ 	.byte	0x06
	.zero		1


	//   ....[28]....
        /*0240*/ 	.word	0x00009b00
        /*0244*/ 	.word	0x0000000e
        /*0248*/ 	.word	0x00000050
        /*024c*/ 	.short	0x010a
        /*024e*/ 	.byte	0x3f
	.zero		1


	//   ....[29]....
        /*0250*/ 	.word	0x00009e80
        /*0254*/ 	.word	0x00000006
        /*0258*/ 	.word	0x000000b8
        /*025c*/ 	.short	0x0101
        /*025e*/ 	.byte	0x3f
	.zero		1


	//   ....[30]....
        /*0260*/ 	.word	0x0000a5b0
        /*0264*/ 	.word	0x00000007
        /*0268*/ 	.word	0x00000000
        /*026c*/ 	.short	0x010a
        /*026e*/ 	.byte	0x3f
	.zero		1


	//   ....[31]....
        /*0270*/ 	.word	0x0000a630
        /*0274*/ 	.word	0x00000009
        /*0278*/ 	.word	0x00000000
        /*027c*/ 	.short	0x010a
        /*027e*/ 	.byte	0x3f
	.zero		1


	//   ....[32]....
        /*0280*/ 	.word	0x0000a6c0
        /*0284*/ 	.word	0x00000006
        /*0288*/ 	.word	0x00000000
        /*028c*/ 	.short	0x010a
        /*028e*/ 	.byte	0x3f
	.zero		1


	//   ....[33]....
        /*0290*/ 	.word	0x0000a750
        /*0294*/ 	.word	0x00000009
        /*0298*/ 	.word	0x00000000
        /*029c*/ 	.short	0x010a
        /*029e*/ 	.byte	0x3f
	.zero		1


	//   ....[34]....
        /*02a0*/ 	.word	0x0000a7e0
        /*02a4*/ 	.word	0x00000006
        /*02a8*/ 	.word	0x00000000
        /*02ac*/ 	.short	0x010a
        /*02ae*/ 	.byte	0x3f
	.zero		1


	//   ....[35]....
        /*02b0*/ 	.word	0x0000a870
        /*02b4*/ 	.word	0x00000009
        /*02b8*/ 	.word	0x00000000
        /*02bc*/ 	.short	0x010a
        /*02be*/ 	.byte	0x3f
	.zero		1


	//   ....[36]....
        /*02c0*/ 	.word	0x0000a900
        /*02c4*/ 	.word	0x00000006
        /*02c8*/ 	.word	0x00000000
        /*02cc*/ 	.short	0x010a
        /*02ce*/ 	.byte	0x3f
	.zero		1


	//   ....[37]....
        /*02d0*/ 	.word	0x0000a990
        /*02d4*/ 	.word	0x00000009
        /*02d8*/ 	.word	0x00000000
        /*02dc*/ 	.short	0x010a
        /*02de*/ 	.byte	0x3f
	.zero		1


	//   ....[38]....
        /*02e0*/ 	.word	0x0000aa20
        /*02e4*/ 	.word	0x00000006
        /*02e8*/ 	.word	0x00000000
        /*02ec*/ 	.short	0x010a
        /*02ee*/ 	.byte	0x3f
	.zero		1


	//   ....[39]....
        /*02f0*/ 	.word	0x0000aab0
        /*02f4*/ 	.word	0x00000003
        /*02f8*/ 	.word	0x00000000
        /*02fc*/ 	.short	0x010a
        /*02fe*/ 	.byte	0x3f
	.zero		1


	//   ....[40]....
        /*0300*/ 	.word	0x0000ab10
        /*0304*/ 	.word	0x00000003
        /*0308*/ 	.word	0x00000000
        /*030c*/ 	.short	0x010a
        /*030e*/ 	.byte	0x3f
	.zero		1


	//   ....[41]....
        /*0310*/ 	.word	0x0000ab70
        /*0314*/ 	.word	0x00000004
        /*0318*/ 	.word	0x00000000
        /*031c*/ 	.short	0x010a
        /*031e*/ 	.byte	0x3f
	.zero		1


	//   ....[42]....
        /*0320*/ 	.word	0x0000ac40
        /*0324*/ 	.word	0x0000000e
        /*0328*/ 	.word	0x00000050
        /*032c*/ 	.short	0x010a
        /*032e*/ 	.byte	0x3f
	.zero		1


	//   ....[43]....
        /*0330*/ 	.word	0x0000ad10
        /*0334*/ 	.word	0x00000007
        /*0338*/ 	.word	0x00000000
        /*033c*/ 	.short	0x010a
        /*033e*/ 	.byte	0x3f
	.zero		1


	//   ....[44]....
        /*0340*/ 	.word	0x0000ad60
        /*0344*/ 	.word	0x00000009
        /*0348*/ 	.word	0x00000000
        /*034c*/ 	.short	0x010a
        /*034e*/ 	.byte	0x3f
	.zero		1


	//   ....[45]....
        /*0350*/ 	.word	0x0000adb0
        /*0354*/ 	.word	0x00000006
        /*0358*/ 	.word	0x00000000
        /*035c*/ 	.short	0x010a
        /*035e*/ 	.byte	0x3f
	.zero		1


	//   ....[46]....
        /*0360*/ 	.word	0x0000ae00
        /*0364*/ 	.word	0x00000009
        /*0368*/ 	.word	0x00000000
        /*036c*/ 	.short	0x010a
        /*036e*/ 	.byte	0x3f
	.zero		1


	//   ....[47]....
        /*0370*/ 	.word	0x0000ae50
        /*0374*/ 	.word	0x00000006
        /*0378*/ 	.word	0x00000000
        /*037c*/ 	.short	0x010a
        /*037e*/ 	.byte	0x3f
	.zero		1


	//   ....[48]....
        /*0380*/ 	.word	0x0000aea0
        /*0384*/ 	.word	0x00000009
        /*0388*/ 	.word	0x00000000
        /*038c*/ 	.short	0x010a
        /*038e*/ 	.byte	0x3f
	.zero		1


	//   ....[49]....
        /*0390*/ 	.word	0x0000aef0
        /*0394*/ 	.word	0x00000006
        /*0398*/ 	.word	0x00000000
        /*039c*/ 	.short	0x010a
        /*039e*/ 	.byte	0x3f
	.zero		1


	//   ....[50]....
        /*03a0*/ 	.word	0x0000af40
        /*03a4*/ 	.word	0x00000009
        /*03a8*/ 	.word	0x00000000
        /*03ac*/ 	.short	0x010a
        /*03ae*/ 	.byte	0x3f
	.zero		1


	//   ....[51]....
        /*03b0*/ 	.word	0x0000af90
        /*03b4*/ 	.word	0x00000006
        /*03b8*/ 	.word	0x00000000
        /*03bc*/ 	.short	0x010a
        /*03be*/ 	.byte	0x3f
	.zero		1


	//----- nvinfo : EIATTR_NUM_MBARRIERS
	.align		4
.L_35:
        /*03c0*/ 	.byte	0x03, 0x38
        /*03c2*/ 	.short	0x0016


	//----- nvinfo : EIATTR_EXIT_INSTR_OFFSETS
	.align		4
        /*03c4*/ 	.byte	0x04, 0x1c
        /*03c6*/ 	.short	(.L_37 - .L_36)


	//   ....[0]....
.L_36:
        /*03c8*/ 	.word	0x000006d0


	//   ....[1]....
        /*03cc*/ 	.word	0x00000f90


	//   ....[2]....
        /*03d0*/ 	.word	0x00009170


	//   ....[3]....
        /*03d4*/ 	.word	0x000097a0


	//   ....[4]....
        /*03d8*/ 	.word	0x0000ab00


	//----- nvinfo : EIATTR_MAX_THREADS
	.align		4
.L_37:
        /*03dc*/ 	.byte	0x04, 0x05
        /*03de*/ 	.short	(.L_39 - .L_38)
.L_38:
        /*03e0*/ 	.word	0x00000180
        /*03e4*/ 	.word	0x00000001
        /*03e8*/ 	.word	0x00000001


	//----- nvinfo : EIATTR_CRS_STACK_SIZE
	.align		4
.L_39:
        /*03ec*/ 	.byte	0x04, 0x1e
        /*03ee*/ 	.short	(.L_41 - .L_40)
.L_40:
        /*03f0*/ 	.word	0x00000000


	//----- nvinfo : EIATTR_CBANK_PARAM_SIZE
	.align		4
.L_41:
        /*03f4*/ 	.byte	0x03, 0x19
        /*03f6*/ 	.short	0x0470


	//----- nvinfo : EIATTR_PARAM_CBANK
	.align		4
        /*03f8*/ 	.byte	0x04, 0x0a
        /*03fa*/ 	.short	(.L_43 - .L_42)
	.align		4
.L_42:
        /*03fc*/ 	.word	index@(.nv.constant0._ZN7cutlass13device_kernelINS_4gemm6kernel13GemmUniversalIN4cute5tupleIJiiiiEEENS1_10collective13CollectiveMmaINS1_34MainloopSm90TmaGmmaWarpSpecializedILi10ENS5_IJNS4_1CILi1EEESB_SB_EEENS1_35KernelTmaWarpSpecializedCooperativeEEENS5_IJNSA_ILi256EEENSA_ILi96EEENSA_ILi32EEEEEENS_10bfloat16_tENS5_IJlSB_lEEESJ_SK_NS4_8TiledMMAINS4_8MMA_AtomIJNS4_4SM904GMMA27MMA_64x96x16_F32BF16BF16_SSILNSO_5MajorE0ELSQ_0ELNSO_7ScaleInE1ELSR_1EEEEEENS4_6LayoutINS5_IJNSA_ILi2EEESB_SB_EEENS5_IJSB_NSA_ILi0EEESX_EEEEENS5_IJNS4_10UnderscoreES10_S10_EEEEENS4_13SM90_TMA_LOADENS4_14ComposedLayoutINS4_7SwizzleILi2ELi4ELi3EEENS4_18smem_ptr_flag_bitsILi16EEENSU_INS5_IJNSA_ILi8EEESH_EEENS5_IJSH_SB_EEEEEEEvNS4_8identityES13_S1D_vS1E_EENS_8epilogue10collective6detail29Sm90TmaWarpSpecializedAdapterINS1H_15DefaultEpilogueISJ_SK_SK_NS1G_6thread17LinearCombinationISJ_Li1EffLNS1L_9ScaleType4KindE0ELNS_15FloatRoundStyleE2ESJ_EENS1_15EpilogueDefaultEEEEEvvEEEEvNT_6ParamsE)
        /*0400*/ 	.short	0x0210
        /*0402*/ 	.short	0x0470


	//----- nvinfo : EIATTR_SW_WAR
	.align		4
.L_43:
        /*0404*/ 	.byte	0x04, 0x36
        /*0406*/ 	.short	(.L_45 - .L_44)
.L_44:
        /*0408*/ 	.word	0x00000008
.L_45:


//--------------------- .nv.callgraph             --------------------------
	.section	.nv.callgraph,"",@"SHT_CUDA_CALLGRAPH"
	.align	4
	.sectionentsize	8
	.align		4
        /*0000*/ 	.word	0x00000000
	.align		4
        /*0004*/ 	.word	0xffffffff
	.align		4
        /*0008*/ 	.word	index@(_ZN7cutlass13device_kernelINS_4gemm6kernel13GemmUniversalIN4cute5tupleIJiiiiEEENS1_10collective13CollectiveMmaINS1_34MainloopSm90TmaGmmaWarpSpecializedILi10ENS5_IJNS4_1CILi1EEESB_SB_EEENS1_35KernelTmaWarpSpecializedCooperativeEEENS5_IJNSA_ILi256EEENSA_ILi96EEENSA_ILi32EEEEEENS_10bfloat16_tENS5_IJlSB_lEEESJ_SK_NS4_8TiledMMAINS4_8MMA_AtomIJNS4_4SM904GMMA27MMA_64x96x16_F32BF16BF16_SSILNSO_5MajorE0ELSQ_0ELNSO_7ScaleInE1ELSR_1EEEEEENS4_6LayoutINS5_IJNSA_ILi2EEESB_SB_EEENS5_IJSB_NSA_ILi0EEESX_EEEEENS5_IJNS4_10UnderscoreES10_S10_EEEEENS4_13SM90_TMA_LOADENS4_14ComposedLayoutINS4_7SwizzleILi2ELi4ELi3EEENS4_18smem_ptr_flag_bitsILi16EEENSU_INS5_IJNSA_ILi8EEESH_EEENS5_IJSH_SB_EEEEEEEvNS4_8identityES13_S1D_vS1E_EENS_8epilogue10collective6detail29Sm90TmaWarpSpecializedAdapterINS1H_15DefaultEpilogueISJ_SK_SK_NS1G_6thread17LinearCombinationISJ_Li1EffLNS1L_9ScaleType4KindE0ELNS_15FloatRoundStyleE2ESJ_EENS1_15EpilogueDefaultEEEEEvvEEEEvNT_6ParamsE)
	.align		4
        /*000c*/ 	.word	index@(__assertfail)
	.align		4
        /*0010*/ 	.word	0x00000000
	.align		4
        /*0014*/ 	.word	0xfffffffe
	.align		4
        /*0018*/ 	.word	0x00000000
	.align		4
        /*001c*/ 	.word	0xfffffffd
	.align		4
        /*0020*/ 	.word	0x00000000
	.align		4
        /*0024*/ 	.word	0xfffffffc


//--------------------- .nv.constant4             --------------------------
	.section	.nv.constant4,"a",@progbits
	.align	8
	.align		8
.nv.constant4:
        /*0000*/ 	.dword	__assertfail
	.align		8
        /*0008*/ 	.dword	__unnamed_1
	.align		8
        /*0010*/ 	.dword	_ZN39_INTERNAL_b9d4d209_4_k_cu_7cd36db8_93004cuda3std3__45__cpo5beginE
	.align		8
        /*0018*/ 	.dword	_ZN39_INTERNAL_b9d4d209_4_k_cu_7cd36db8_93004cuda3std3__45__cpo3endE
	.align		8
        /*0020*/ 	.dword	_ZN39_INTERNAL_b9d4d209_4_k_cu_7cd36db8_93004cuda3std3__45__cpo6cbeginE
	.align		8
        /*0028*/ 	.dword	_ZN39_INTERNAL_b9d4d209_4_k_cu_7cd36db8_93004cuda3std3__45__cpo4cendE
	.align		8
        /*0030*/ 	.dword	_ZN39_INTERNAL_b9d4d209_4_k_cu_7cd36db8_93004cuda3std3__441_GLOBAL__N__b9d4d209_4_k_cu_7cd36db8_93006ignoreE
	.align		8
        /*0038*/ 	.dword	_ZN39_INTERNAL_b9d4d209_4_k_cu_7cd36db8_93004cuda3std3__419piecewise_constructE
	.align		8
        /*0040*/ 	.dword	_ZN39_INTERNAL_b9d4d209_4_k_cu_7cd36db8_93004cuda3std3__48in_placeE
	.align		8
        /*0048*/ 	.dword	_ZN39_INTERNAL_b9d4d209_4_k_cu_7cd36db8_93004cuda3std6ranges3__45__cpo4swapE
	.align		8
        /*0050*/ 	.dword	_ZN39_INTERNAL_b9d4d209_4_k_cu_7cd36db8_93004cuda3std6ranges3__45__cpo9iter_moveE
	.align		8
        /*0058*/ 	.dword	_ZN39_INTERNAL_b9d4d209_4_k_cu_7cd36db8_93004cute7productE
	.align		8
        /*0060*/ 	.dword	_ZN39_INTERNAL_b9d4d209_4_k_cu_7cd36db8_93004cute1_E
	.align		8
        /*0068*/ 	.dword	$str$22
	.align		8
        /*0070*/ 	.dword	$str$23


//--------------------- .text._ZN7cutlass13device_kernelINS_4gemm6kernel13GemmUniversalIN4cute5tupleIJiiiiEEENS1_10collective13CollectiveMmaINS1_34MainloopSm90TmaGmmaWarpSpecializedILi10ENS5_IJNS4_1CILi1EEESB_SB_EEENS1_35KernelTmaWarpSpecializedCooperativeEEENS5_IJNSA_ILi256EEENSA_ILi96EEENSA_ILi32EEEEEENS_10bfloat16_tENS5_IJlSB_lEEESJ_SK_NS4_8TiledMMAINS4_8MMA_AtomIJNS4_4SM904GMMA27MMA_64x96x16_F32BF16BF16_SSILNSO_5MajorE0ELSQ_0ELNSO_7ScaleInE1ELSR_1EEEEEENS4_6LayoutINS5_IJNSA_ILi2EEESB_SB_EEENS5_IJSB_NSA_ILi0EEESX_EEEEENS5_IJNS4_10UnderscoreES10_S10_EEEEENS4_13SM90_TMA_LOADENS4_14ComposedLayoutINS4_7SwizzleILi2ELi4ELi3EEENS4_18smem_ptr_flag_bitsILi16EEENSU_INS5_IJNSA_ILi8EEESH_EEENS5_IJSH_SB_EEEEEEEvNS4_8identityES13_S1D_vS1E_EENS_8epilogue10collective6detail29Sm90TmaWarpSpecializedAdapterINS1H_15DefaultEpilogueISJ_SK_SK_NS1G_6thread17LinearCombinationISJ_Li1EffLNS1L_9ScaleType4KindE0ELNS_15FloatRoundStyleE2ESJ_EENS1_15EpilogueDefaultEEEEEvvEEEEvNT_6ParamsE --------------------------
	.section	.text._ZN7cutlass13device_kernelINS_4gemm6kernel13GemmUniversalIN4cute5tupleIJiiiiEEENS1_10collective13CollectiveMmaINS1_34MainloopSm90TmaGmmaWarpSpecializedILi10ENS5_IJNS4_1CILi1EEESB_SB_EEENS1_35KernelTmaWarpSpecializedCooperativeEEENS5_IJNSA_ILi256EEENSA_ILi96EEENSA_ILi32EEEEEENS_10bfloat16_tENS5_IJlSB_lEEESJ_SK_NS4_8TiledMMAINS4_8MMA_AtomIJNS4_4SM904GMMA27MMA_64x96x16_F32BF16BF16_SSILNSO_5MajorE0ELSQ_0ELNSO_7ScaleInE1ELSR_1EEEEEENS4_6LayoutINS5_IJNSA_ILi2EEESB_SB_EEENS5_IJSB_NSA_ILi0EEESX_EEEEENS5_IJNS4_10UnderscoreES10_S10_EEEEENS4_13SM90_TMA_LOADENS4_14ComposedLayoutINS4_7SwizzleILi2ELi4ELi3EEENS4_18smem_ptr_flag_bitsILi16EEENSU_INS5_IJNSA_ILi8EEESH_EEENS5_IJSH_SB_EEEEEEEvNS4_8identityES13_S1D_vS1E_EENS_8epilogue10collective6detail29Sm90TmaWarpSpecializedAdapterINS1H_15DefaultEpilogueISJ_SK_SK_NS1G_6thread17LinearCombinationISJ_Li1EffLNS1L_9ScaleType4KindE0ELNS_15FloatRoundStyleE2ESJ_EENS1_15EpilogueDefaultEEEEEvvEEEEvNT_6ParamsE,"ax",@progbits
	.align	128
.text._ZN7cutlass13device_kernelINS_4gemm6kernel13GemmUniversalIN4cute5tupleIJiiiiEEENS1_10collective13CollectiveMmaINS1_34MainloopSm90TmaGmmaWarpSpecializedILi10ENS5_IJNS4_1CILi1EEESB_SB_EEENS1_35KernelTmaWarpSpecializedCooperativeEEENS5_IJNSA_ILi256EEENSA_ILi96EEENSA_ILi32EEEEEENS_10bfloat16_tENS5_IJlSB_lEEESJ_SK_NS4_8TiledMMAINS4_8MMA_AtomIJNS4_4SM904GMMA27MMA_64x96x16_F32BF16BF16_SSILNSO_5MajorE0ELSQ_0ELNSO_7ScaleInE1ELSR_1EEEEEENS4_6LayoutINS5_IJNSA_ILi2EEESB_SB_EEENS5_IJSB_NSA_ILi0EEESX_EEEEENS5_IJNS4_10UnderscoreES10_S10_EEEEENS4_13SM90_TMA_LOADENS4_14ComposedLayoutINS4_7SwizzleILi2ELi4ELi3EEENS4_18smem_ptr_flag_bitsILi16EEENSU_INS5_IJNSA_ILi8EEESH_EEENS5_IJSH_SB_EEEEEEEvNS4_8identityES13_S1D_vS1E_EENS_8epilogue10collective6detail29Sm90TmaWarpSpecializedAdapterINS1H_15DefaultEpilogueISJ_SK_SK_NS1G_6thread17LinearCombinationISJ_Li1EffLNS1L_9ScaleType4KindE0ELNS_15FloatRoundStyleE2ESJ_EENS1_15EpilogueDefaultEEEEEvvEEEEvNT_6ParamsE:
        .type           _ZN7cutlass13device_kernelINS_4gemm6kernel13GemmUniversalIN4cute5tupleIJiiiiEEENS1_10collective13CollectiveMmaINS1_34MainloopSm90TmaGmmaWarpSpecializedILi10ENS5_IJNS4_1CILi1EEESB_SB_EEENS1_35KernelTmaWarpSpecializedCooperativeEEENS5_IJNSA_ILi256EEENSA_ILi96EEENSA_ILi32EEEEEENS_10bfloat16_tENS5_IJlSB_lEEESJ_SK_NS4_8TiledMMAINS4_8MMA_AtomIJNS4_4SM904GMMA27MMA_64x96x16_F32BF16BF16_SSILNSO_5MajorE0ELSQ_0ELNSO_7ScaleInE1ELSR_1EEEEEENS4_6LayoutINS5_IJNSA_ILi2EEESB_SB_EEENS5_IJSB_NSA_ILi0EEESX_EEEEENS5_IJNS4_10UnderscoreES10_S10_EEEEENS4_13SM90_TMA_LOADENS4_14ComposedLayoutINS4_7SwizzleILi2ELi4ELi3EEENS4_18smem_ptr_flag_bitsILi16EEENSU_INS5_IJNSA_ILi8EEESH_EEENS5_IJSH_SB_EEEEEEEvNS4_8identityES13_S1D_vS1E_EENS_8epilogue10collective6detail29Sm90TmaWarpSpecializedAdapterINS1H_15DefaultEpilogueISJ_SK_SK_NS1G_6thread17LinearCombinationISJ_Li1EffLNS1L_9ScaleType4KindE0ELNS_15FloatRoundStyleE2ESJ_EENS1_15EpilogueDefaultEEEEEvvEEEEvNT_6ParamsE,@function
        .size           _ZN7cutlass13device_kernelINS_4gemm6kernel13GemmUniversalIN4cute5tupleIJiiiiEEENS1_10collective13CollectiveMmaINS1_34MainloopSm90TmaGmmaWarpSpecializedILi10ENS5_IJNS4_1CILi1EEESB_SB_EEENS1_35KernelTmaWarpSpecializedCooperativeEEENS5_IJNSA_ILi256EEENSA_ILi96EEENSA_ILi32EEEEEENS_10bfloat16_tENS5_IJlSB_lEEESJ_SK_NS4_8TiledMMAINS4_8MMA_AtomIJNS4_4SM904GMMA27MMA_64x96x16_F32BF16BF16_SSILNSO_5MajorE0ELSQ_0ELNSO_7ScaleInE1ELSR_1EEEEEENS4_6LayoutINS5_IJNSA_ILi2EEESB_SB_EEENS5_IJSB_NSA_ILi0EEESX_EEEEENS5_IJNS4_10UnderscoreES10_S10_EEEEENS4_13SM90_TMA_LOADENS4_14ComposedLayoutINS4_7SwizzleILi2ELi4ELi3EEENS4_18smem_ptr_flag_bitsILi16EEENSU_INS5_IJNSA_ILi8EEESH_EEENS5_IJSH_SB_EEEEEEEvNS4_8identityES13_S1D_vS1E_EENS_8epilogue10collective6detail29Sm90TmaWarpSpecializedAdapterINS1H_15DefaultEpilogueISJ_SK_SK_NS1G_6thread17LinearCombinationISJ_Li1EffLNS1L_9ScaleType4KindE0ELNS_15FloatRoundStyleE2ESJ_EENS1_15EpilogueDefaultEEEEEvvEEEEvNT_6ParamsE,(.L_x_271 - _ZN7cutlass13device_kernelINS_4gemm6kernel13GemmUniversalIN4cute5tupleIJiiiiEEENS1_10collective13CollectiveMmaINS1_34MainloopSm90TmaGmmaWarpSpecializedILi10ENS5_IJNS4_1CILi1EEESB_SB_EEENS1_35KernelTmaWarpSpecializedCooperativeEEENS5_IJNSA_ILi256EEENSA_ILi96EEENSA_ILi32EEEEEENS_10bfloat16_tENS5_IJlSB_lEEESJ_SK_NS4_8TiledMMAINS4_8MMA_AtomIJNS4_4SM904GMMA27MMA_64x96x16_F32BF16BF16_SSILNSO_5MajorE0ELSQ_0ELNSO_7ScaleInE1ELSR_1EEEEEENS4_6LayoutINS5_IJNSA_ILi2EEESB_SB_EEENS5_IJSB_NSA_ILi0EEESX_EEEEENS5_IJNS4_10UnderscoreES10_S10_EEEEENS4_13SM90_TMA_LOADENS4_14ComposedLayoutINS4_7SwizzleILi2ELi4ELi3EEENS4_18smem_ptr_flag_bitsILi16EEENSU_INS5_IJNSA_ILi8EEESH_EEENS5_IJSH_SB_EEEEEEEvNS4_8identityES13_S1D_vS1E_EENS_8epilogue10collective6detail29Sm90TmaWarpSpecializedAdapterINS1H_15DefaultEpilogueISJ_SK_SK_NS1G_6thread17LinearCombinationISJ_Li1EffLNS1L_9ScaleType4KindE0ELNS_15FloatRoundStyleE2ESJ_EENS1_15EpilogueDefaultEEEEEvvEEEEvNT_6ParamsE)
        .other          _ZN7cutlass13device_kernelINS_4gemm6kernel13GemmUniversalIN4cute5tupleIJiiiiEEENS1_10collective13CollectiveMmaINS1_34MainloopSm90TmaGmmaWarpSpecializedILi10ENS5_IJNS4_1CILi1EEESB_SB_EEENS1_35KernelTmaWarpSpecializedCooperativeEEENS5_IJNSA_ILi256EEENSA_ILi96EEENSA_ILi32EEEEEENS_10bfloat16_tENS5_IJlSB_lEEESJ_SK_NS4_8TiledMMAINS4_8MMA_AtomIJNS4_4SM904GMMA27MMA_64x96x16_F32BF16BF16_SSILNSO_5MajorE0ELSQ_0ELNSO_7ScaleInE1ELSR_1EEEEEENS4_6LayoutINS5_IJNSA_ILi2EEESB_SB_EEENS5_IJSB_NSA_ILi0EEESX_EEEEENS5_IJNS4_10UnderscoreES10_S10_EEEEENS4_13SM90_TMA_LOADENS4_14ComposedLayoutINS4_7SwizzleILi2ELi4ELi3EEENS4_18smem_ptr_flag_bitsILi16EEENSU_INS5_IJNSA_ILi8EEESH_EEENS5_IJSH_SB_EEEEEEEvNS4_8identityES13_S1D_vS1E_EENS_8epilogue10collective6detail29Sm90TmaWarpSpecializedAdapterINS1H_15DefaultEpilogueISJ_SK_SK_NS1G_6thread17LinearCombinationISJ_Li1EffLNS1L_9ScaleType4KindE0ELNS_15FloatRoundStyleE2ESJ_EENS1_15EpilogueDefaultEEEEEvvEEEEvNT_6ParamsE,@"STO_CUDA_ENTRY STV_DEFAULT"
_ZN7cutlass13device_kernelINS_4gemm6kernel13GemmUniversalIN4cute5tupleIJiiiiEEENS1_10collective13CollectiveMmaINS1_34MainloopSm90TmaGmmaWarpSpecializedILi10ENS5_IJNS4_1CILi1EEESB_SB_EEENS1_35KernelTmaWarpSpecializedCooperativeEEENS5_IJNSA_ILi256EEENSA_ILi96EEENSA_ILi32EEEEEENS_10bfloat16_tENS5_IJlSB_lEEESJ_SK_NS4_8TiledMMAINS4_8MMA_AtomIJNS4_4SM904GMMA27MMA_64x96x16_F32BF16BF16_SSILNSO_5MajorE0ELSQ_0ELNSO_7ScaleInE1ELSR_1EEEEEENS4_6LayoutINS5_IJNSA_ILi2EEESB_SB_EEENS5_IJSB_NSA_ILi0EEESX_EEEEENS5_IJNS4_10UnderscoreES10_S10_EEEEENS4_13SM90_TMA_LOADENS4_14ComposedLayoutINS4_7SwizzleILi2ELi4ELi3EEENS4_18smem_ptr_flag_bitsILi16EEENSU_INS5_IJNSA_ILi8EEESH_EEENS5_IJSH_SB_EEEEEEEvNS4_8identityES13_S1D_vS1E_EENS_8epilogue10collective6detail29Sm90TmaWarpSpecializedAdapterINS1H_15DefaultEpilogueISJ_SK_SK_NS1G_6thread17LinearCombinationISJ_Li1EffLNS1L_9ScaleType4KindE0ELNS_15FloatRoundStyleE2ESJ_EENS1_15EpilogueDefaultEEEEEvvEEEEvNT_6ParamsE:
[----:B------:R-:W0:Y:S01]  /*0000*/  LDC R1, c[0x0][0x28] ;  /* 0x00000a00ff017b82 */ /* 0x000e220000000800 */
[----:B------:R-:W1:Y:S01]  /*0010*/  S2R R18, SR_TID.X ;  /* 0x0000000000127919 */ /* 0x000e620000002100 */
[----:B------:R-:W-:Y:S01]  /*0020*/  ELECT P0, URZ, PT ;  /* 0x00000000003f782f */ /* 0x000fe20003800000 */
[----:B------:R-:W-:Y:S01]  /*0030*/  BSSY B0, `(.L_x_0) ;  /* 0x000000f000007945 */ /* 0x000fe20003800000 */
[--C-:B-1----:R-:W-:Y:S02]  /*0040*/  SHF.R.U32.HI R0, RZ, 0x5, R18.reuse ;  /* 0x00000005ff007819 */ /* 0x102fe40000011612 */
[----:B------:R-:W-:-:S03]  /*0050*/  SHF.R.U32.HI R22, RZ, 0x7, R18 ;  /* 0x00000007ff167819 */ /* 0x000fc60000011612 */
[----:B------:R-:W1:Y:S04]  /*0060*/  SHFL.IDX PT, R5, R0, RZ, 0x1f ;  /* 0x00001fff00057589 */ /* 0x000e6800000e0000 */
[----:B------:R2:W3:Y:S01]  /*0070*/  SHFL.IDX PT, R8, R22, RZ, 0x1f ;  /* 0x00001fff16087589 */ /* 0x0004e200000e0000 */
[----:B-1----:R-:W-:-:S13]  /*0080*/  ISETP.NE.OR P0, PT, R5, RZ, !P0 ;  /* 0x000000ff0500720c */ /* 0x002fda0004705670 */
[----:B0-23--:R-:W-:Y:S05]  /*0090*/  @P0 BRA `(.L_x_1) ;  /* 0x0000000000200947 */ /* 0x00dfea0003800000 */
[----:B------:R-:W-:Y:S02]  /*00a0*/  ULDC.64 UR4, c[0x0][0x198] ;  /* 0x0000660000047ab9 */ /* 0x000fe40000000a00 */
[----:B------:R-:W-:Y:S02]  /*00b0*/  UIADD3 UR6, UP0, UR4, 0xf0, URZ ;  /* 0x000000f004067890 */ /* 0x000fe4000ff1e03f */
[----:B------:R-:W-:Y:S02]  /*00c0*/  UIADD3 UR4, UP1, UR4, 0x1f0, URZ ;  /* 0x000001f004047890 */ /* 0x000fe4000ff3e03f */
[----:B------:R-:W-:Y:S02]  /*00d0*/  UIADD3.X UR7, URZ, UR5, URZ, UP0, !UPT ;  /* 0x000000053f077290 */ /* 0x000fe400087fe43f */
[----:B------:R-:W-:-:S07]  /*00e0*/  UIADD3.X UR5, URZ, UR5, URZ, UP1, !UPT ;  /* 0x000000053f057290 */ /* 0x000fce0008ffe43f */
[----:B------:R0:W-:Y:S02]  /*00f0*/  UTMACCTL.PF [UR6] ;  /* 0x00000000060079b9 */ /* 0x0001e40008040000 */
[----:B------:R0:W-:Y:S02]  /*0100*/  UTMACCTL.PF [UR4] ;  /* 0x00000000040079b9 */ /* 0x0001e40008040000 */
[----:B0-----:R-:W-:Y:S01]  /*0110*/  NOP ;  /* 0x0000000000007918 */ /* 0x001fe20000000000 */
.L_x_1:
[----:B------:R-:W-:Y:S05]  /*0120*/  BSYNC B0 ;  /* 0x0000000000007941 */ /* 0x000fea0003800000 */
.L_x_0:
[----:B------:R-:W0:Y:S02]  /*0130*/  SHFL.IDX PT, R2, R0, RZ, 0x1f ;  /* 0x00001fff00027589 */ /* 0x000e2400000e0000 */
[----:B0-----:R-:W-:-:S13]  /*0140*/  ISETP.NE.AND P0, PT, R2, RZ, PT ;  /* 0x000000ff0200720c */ /* 0x001fda0003f05270 */
[----:B------:R-:W-:Y:S05]  /*0150*/  @P0 BRA `(.L_x_2) ;  /* 0x0000000000940947 */ /* 0x000fea0003800000 */
[----:B------:R-:W-:Y:S01]  /*0160*/  ELECT P0, URZ, PT ;  /* 0x00000000003f782f */ /* 0x000fe20003800000 */
[----:B------:R-:W-:-:S12]  /*0170*/  BSSY B0, `(.L_x_2) ;  /* 0x0000023000007945 */ /* 0x000fd80003800000 */
[----:B------:R-:W-:Y:S05]  /*0180*/  @!P0 BRA `(.L_x_3) ;  /* 0x0000000000848947 */ /* 0x000fea0003800000 */
[----:B------:R-:W0:Y:S01]  /*0190*/  S2UR UR8, SR_CgaCtaId ;  /* 0x00000000000879c3 */ /* 0x000e220000008800 */
[----:B------:R-:W-:Y:S01]  /*01a0*/  UMOV UR4, 0x400 ;  /* 0x0000040000047882 */ /* 0x000fe20000000000 */
[----:B------:R-:W-:Y:S01]  /*01b0*/  UMOV UR5, 0x1 ;  /* 0x0000000100057882 */ /* 0x000fe20000000000 */
[----:B------:R-:W-:Y:S02]  /*01c0*/  UMOV UR6, 0x100 ;  /* 0x0000010000067882 */ /* 0x000fe40000000000 */
[----:B------:R-:W-:-:S04]  /*01d0*/  UIADD3 UR6, -UR6, 0x100000, URZ ;  /* 0x0010000006067890 */ /* 0x000fc8000fffe13f */
[----:B------:R-:W-:Y:S02]  /*01e0*/  USHF.L.U32 UR7, UR6, 0xb, URZ ;  /* 0x0000000b06077899 */ /* 0x000fe4000800063f */
[----:B------:R-:W-:Y:S02]  /*01f0*/  USHF.L.U32 UR6, UR6, 0x1, URZ ;  /* 0x0000000106067899 */ /* 0x000fe4000800063f */
[----:B0-----:R-:W-:Y:S02]  /*0200*/  ULEA UR8, UR8, UR4, 0x18 ;  /* 0x0000000408087291 */ /* 0x001fe4000f8ec03f */
[----:B------:R-:W-:-:S04]  /*0210*/  UIADD3 UR4, -UR5, 0x100000, URZ ;  /* 0x0010000005047890 */ /* 0x000fc8000fffe13f */
[----:B------:R-:W-:Y:S02]  /*0220*/  USHF.L.U32 UR5, UR4, 0xb, URZ ;  /* 0x0000000b04057899 */ /* 0x000fe4000800063f */
[----:B------:R-:W-:Y:S01]  /*0230*/  USHF.L.U32 UR4, UR4, 0x1, URZ ;  /* 0x0000000104047899 */ /* 0x000fe2000800063f */
[----:B------:R-:W0:Y:S11]  /*0240*/  FENCE.VIEW.ASYNC.S ;  /* 0x00000000000073c6 */ /* 0x000e360000000000 */
[----:B0-----:R0:W1:Y:S01]  /*0250*/  SYNCS.EXCH.64 URZ, [UR8], UR4 ;  /* 0x00000004083f75b2 */ /* 0x0010620008000100 */
[----:B------:R0:W2:Y:S01]  /*0260*/  SYNCS.EXCH.64 URZ, [UR8+0x50], UR6 ;  /* 0x00005006083f75b2 */ /* 0x0000a20008000100 */
[----:B------:R0:W3:Y:S01]  /*0270*/  SYNCS.EXCH.64 URZ, [UR8+0x8], UR4 ;  /* 0x00000804083f75b2 */ /* 0x0000e20008000100 */
[----:B------:R0:W4:Y:S01]  /*0280*/  SYNCS.EXCH.64 URZ, [UR8+0x58], UR6 ;  /* 0x00005806083f75b2 */ /* 0x0001220008000100 */
[----:B------:R0:W0:Y:S01]  /*0290*/  SYNCS.EXCH.64 URZ, [UR8+0x10], UR4 ;  /* 0x00001004083f75b2 */ /* 0x0000220008000100 */
        /* <DEDUP_REMOVED lines=15> */
[----:B------:R-:W-:Y:S01]  /*0390*/  NOP ;  /* 0x0000000000007918 */ /* 0x000fe20000000000 */
.L_x_3:
[----:B0-----:R-:W-:Y:S05]  /*03a0*/  BSYNC B0 ;  /* 0x0000000000007941 */ /* 0x001fea0003800000 */
.L_x_2:
[----:B------:R-:W0:Y:S01]  /*03b0*/  SHFL.IDX PT, R0, R0, RZ, 0x1f ;  /* 0x00001fff00007589 */ /* 0x000e2200000e0000 */
[----:B------:R-:W-:Y:S01]  /*03c0*/  ELECT P0, URZ, PT ;  /* 0x00000000003f782f */ /* 0x000fe20003800000 */
[----:B------:R-:W5:Y:S01]  /*03d0*/  LDC R2, c[0x0][0x65c] ;  /* 0x00019700ff027b82 */ /* 0x000f620000000800 */
[----:B------:R-:W-:Y:S01]  /*03e0*/  SHF.R.S32.HI R6, RZ, 0x1f, R5 ;  /* 0x0000001fff067819 */ /* 0x000fe20000011405 */
[----:B------:R-:W1:Y:S01]  /*03f0*/  S2R R3, SR_CTAID.Y ;  /* 0x0000000000037919 */ /* 0x000e620000002600 */
[----:B------:R-:W-:Y:S01]  /*0400*/  UMOV UR4, 0x20 ;  /* 0x0000002000047882 */ /* 0x000fe20000000000 */
[----:B------:R-:W-:Y:S01]  /*0410*/  ISETP.NE.AND P2, PT, R8, RZ, PT ;  /* 0x000000ff0800720c */ /* 0x000fe20003f45270 */
[----:B------:R-:W-:Y:S01]  /*0420*/  NOP ;  /* 0x0000000000007918 */ /* 0x000fe20000000000 */
[----:B------:R-:W2:Y:S01]  /*0430*/  S2R R4, SR_CTAID.X ;  /* 0x0000000000047919 */ /* 0x000ea20000002500 */
[----:B------:R-:W-:Y:S01]  /*0440*/  LEA.HI R6, R6, R5, RZ, 0x2 ;  /* 0x0000000506067211 */ /* 0x000fe200078f10ff */
[----:B------:R-:W-:Y:S01]  /*0450*/  NOP ;  /* 0x0000000000007918 */ /* 0x000fe20000000000 */
[----:B0-----:R-:W-:-:S02]  /*0460*/  ISETP.NE.OR P0, PT, R0, RZ, !P0 ;  /* 0x000000ff0000720c */ /* 0x001fc40004705670 */
[----:B-----5:R-:W-:-:S04]  /*0470*/  ISETP.NE.AND P3, PT, R2, 0x1, PT ;  /* 0x000000010200780c */ /* 0x020fc80003f65270 */
[----:B------:R-:W-:Y:S02]  /*0480*/  P2R R0, PR, RZ, 0x8 ;  /* 0x00000008ff007803 */ /* 0x000fe40000000000 */
[----:B------:R-:W-:-:S05]  /*0490*/  LOP3.LUT R0, R6, 0xfffffffc, RZ, 0xc0, !PT ;  /* 0xfffffffc06007812 */ /* 0x000fca00078ec0ff */
[----:B------:R-:W-:Y:S01]  /*04a0*/  VOTEU.ALL UP0, P0 ;  /* 0x00000000003f7886 */ /* 0x000fe20000000000 */
[----:B------:R-:W-:Y:S01]  /*04b0*/  IMAD.IADD R0, R5, 0x1, -R0 ;  /* 0x0000000105007824 */ /* 0x000fe200078e0a00 */
[----:B------:R-:W2:Y:S01]  /*04c0*/  @P3 LDC R17, c[0x0][0x10] ;  /* 0x00000400ff113b82 */ /* 0x000ea20000000800 */
[----:B------:R-:W-:Y:S01]  /*04d0*/  VOTEU.ALL UP1, P0 ;  /* 0x00000000003f7886 */ /* 0x000fe20000020000 */
[----:B-1----:R-:W-:Y:S01]  /*04e0*/  @P3 IMAD.MOV.U32 R6, RZ, RZ, R3 ;  /* 0x000000ffff063224 */ /* 0x002fe200078e0003 */
[----:B------:R-:W-:Y:S01]  /*04f0*/  @!UP0 UMOV UR6, 0x400 ;  /* 0x0000040000068882 */ /* 0x000fe20000000000 */
[----:B------:R-:W-:-:S04]  /*0500*/  @!UP0 UIADD3 UR4, -UR4, 0x100000, URZ ;  /* 0x0010000004048890 */ /* 0x000fc8000fffe13f */
[----:B------:R-:W-:Y:S02]  /*0510*/  @!UP0 USHF.L.U32 UR5, UR4, 0xb, URZ ;  /* 0x0000000b04058899 */ /* 0x000fe4000800063f */
[----:B------:R-:W-:Y:S01]  /*0520*/  @!UP0 USHF.L.U32 UR4, UR4, 0x1, URZ ;  /* 0x0000000104048899 */ /* 0x000fe2000800063f */
[----:B------:R-:W-:Y:S02]  /*0530*/  @P3 IMAD.MOV.U32 R7, RZ, RZ, RZ ;  /* 0x000000ffff073224 */ /* 0x000fe400078e00ff */
[----:B------:R-:W-:Y:S01]  /*0540*/  IMAD.MOV.U32 R5, RZ, RZ, RZ ;  /* 0x000000ffff057224 */ /* 0x000fe200078e00ff */
[----:B------:R-:W0:Y:S01]  /*0550*/  @!UP0 S2UR UR7, SR_CgaCtaId ;  /* 0x00000000000789c3 */ /* 0x000e220000008800 */
[----:B------:R-:W-:-:S07]  /*0560*/  @P3 IMAD.MOV.U32 R11, RZ, RZ, RZ ;  /* 0x000000ffff0b3224 */ /* 0x000fce00078e00ff */
[----:B------:R-:W1:Y:S01]  /*0570*/  @!P3 LDC R9, c[0x0][0xc] ;  /* 0x00000300ff09bb82 */ /* 0x000e620000000800 */
[----:B--2---:R-:W-:-:S04]  /*0580*/  @P3 IMAD.WIDE.U32 R16, R4, R17, R6 ;  /* 0x0000001104103225 */ /* 0x004fc800078e0006 */
[----:B------:R-:W-:Y:S01]  /*0590*/  @P3 IMAD.IADD R17, R17, 0x1, R11 ;  /* 0x0000000111113824 */ /* 0x000fe200078e020b */
[----:B0-----:R-:W-:Y:S01]  /*05a0*/  @!UP0 ULEA UR6, UR7, UR6, 0x18 ;  /* 0x0000000607068291 */ /* 0x001fe2000f8ec03f */
[----:B------:R-:W-:Y:S01]  /*05b0*/  VOTEU.ALL UP0, P0 ;  /* 0x00000000003f7886 */ /* 0x000fe20000000000 */
[----:B------:R-:W-:-:S04]  /*05c0*/  ISETP.NE.AND P0, PT, R0, 0x3, PT ;  /* 0x000000030000780c */ /* 0x000fc80003f05270 */
[----:B------:R-:W-:Y:S01]  /*05d0*/  ISETP.EQ.OR P0, PT, R0, RZ, !P0 ;  /* 0x000000ff0000720c */ /* 0x000fe20004702670 */
[----:B-1----:R-:W-:-:S03]  /*05e0*/  @!P3 IMAD.WIDE.U32 R6, R9, R3, R4 ;  /* 0x000000030906b225 */ /* 0x002fc600078e0004 */
[C---:B------:R-:W-:Y:S01]  /*05f0*/  ISETP.EQ.AND P0, PT, R8.reuse, RZ, P0 ;  /* 0x000000ff0800720c */ /* 0x040fe20000702270 */
[----:B------:R-:W-:Y:S01]  /*0600*/  VIADD R8, R8, 0xffffffff ;  /* 0xffffffff08087836 */ /* 0x000fe20000000000 */
[----:B------:R-:W0:Y:S02]  /*0610*/  FENCE.VIEW.ASYNC.S ;  /* 0x00000000000073c6 */ /* 0x000e240000000000 */
[----:B0-----:R0:W3:Y:S01]  /*0620*/  @!UP0 SYNCS.EXCH.64 URZ, [UR6+0xb0], UR4 ;  /* 0x0000b004063f85b2 */ /* 0x0010e20008000100 */
[----:B------:R-:W-:Y:S01]  /*0630*/  @!P3 IMAD.MOV.U32 R16, RZ, RZ, R6 ;  /* 0x000000ffff10b224 */ /* 0x000fe200078e0006 */
[----:B------:R-:W-:Y:S01]  /*0640*/  SEL R19, RZ, 0x1, !P0 ;  /* 0x00000001ff137807 */ /* 0x000fe20004000000 */
[----:B------:R-:W-:Y:S01]  /*0650*/  @!P3 IMAD.MOV.U32 R17, RZ, RZ, R7 ;  /* 0x000000ffff11b224 */ /* 0x000fe200078e0007 */
[----:B------:R-:W-:-:S04]  /*0660*/  ISETP.GE.U32.AND P1, PT, R8, 0x2, PT ;  /* 0x000000020800780c */ /* 0x000fc80003f26070 */
[----:B------:R-:W-:Y:S01]  /*0670*/  SEL R19, R19, 0x2, P1 ;  /* 0x0000000213137807 */ /* 0x000fe20000800000 */
[----:B------:R0:W3:Y:S01]  /*0680*/  @!UP1 SYNCS.EXCH.64 URZ, [UR6+0xb8], UR4 ;  /* 0x0000b804063f95b2 */ /* 0x0000e20008000100 */
[----:B------:R-:W-:Y:S01]  /*0690*/  NOP ;  /* 0x0000000000007918 */ /* 0x000fe20000000000 */
[----:B---34-:R-:W-:Y:S06]  /*06a0*/  BAR.SYNC.DEFER_BLOCKING 0x0 ;  /* 0x0000000000007b1d */ /* 0x018fec0000010000 */
[----:B------:R-:W-:Y:S05]  /*06b0*/  @!P2 BRA `(.L_x_4) ;  /* 0x0000008800b0a947 */ /* 0x000fea0003800000 */
[----:B------:R-:W-:-:S13]  /*06c0*/  ISETP.GT.U32.AND P0, PT, R8, 0x1, PT ;  /* 0x000000010800780c */ /* 0x000fda0003f04070 */
[----:B0-----:R-:W-:Y:S05]  /*06d0*/  @P0 EXIT ;  /* 0x000000000000094d */ /* 0x001fea0003800000 */
[----:B------:R-:W-:Y:S01]  /*06e0*/  ULDC.64 UR4, c[0x0][0x650] ;  /* 0x0001940000047ab9 */ /* 0x000fe20000000a00 */
[----:B------:R-:W-:Y:S01]  /*06f0*/  PRMT R0, RZ, 0x7610, R0 ;  /* 0x00007610ff007816 */ /* 0x000fe20000000000 */
[----:B------:R-:W-:Y:S01]  /*0700*/  IMAD.MOV.U32 R124, RZ, RZ, -0x1 ;  /* 0xffffffffff7c7424 */ /* 0x000fe200078e00ff */
[----:B------:R-:W-:Y:S01]  /*0710*/  ISETP.GE.U32.AND P0, PT, R16, UR4, PT ;  /* 0x0000000410007c0c */ /* 0x000fe2000bf06070 */
[----:B------:R-:W-:Y:S01]  /*0720*/  IMAD.MOV.U32 R23, RZ, RZ, -0x1 ;  /* 0xffffffffff177424 */ /* 0x000fe200078e00ff */
[----:B------:R-:W-:Y:S02]  /*0730*/  MOV R122, 0xffffffff ;  /* 0xffffffff007a7802 */ /* 0x000fe40000000f00 */
[----:B------:R-:W-:-:S13]  /*0740*/  ISETP.GE.U32.AND.EX P0, PT, R17, UR5, PT, P0 ;  /* 0x0000000511007c0c */ /* 0x000fda000bf06100 */
[----:B------:R-:W-:Y:S05]  /*0750*/  @P0 BRA `(.L_x_5) ;  /* 0x0000000400540947 */ /* 0x000fea0003800000 */
[----:B------:R-:W0:Y:S01]  /*0760*/  LDC.64 R14, c[0x0][0x628] ;  /* 0x00018a00ff0e7b82 */ /* 0x000e220000000a00 */
[----:B------:R-:W-:Y:S02]  /*0770*/  IMAD.MOV.U32 R6, RZ, RZ, R16 ;  /* 0x000000ffff067224 */ /* 0x000fe400078e0010 */
[----:B------:R-:W-:-:S05]  /*0780*/  IMAD.MOV.U32 R7, RZ, RZ, R17 ;  /* 0x000000ffff077224 */ /* 0x000fca00078e0011 */
[----:B------:R-:W1:Y:S08]  /*0790*/  LDC R0, c[0x0][0x630] ;  /* 0x00018c00ff007b82 */ /* 0x000e700000000800 */
[----:B------:R-:W2:Y:S01]  /*07a0*/  LDC.64 R20, c[0x0][0x620] ;  /* 0x00018800ff147b82 */ /* 0x000ea20000000a00 */
[----:B0-----:R-:W-:-:S04]  /*07b0*/  ISETP.NE.U32.AND P0, PT, R14, RZ, PT ;  /* 0x000000ff0e00720c */ /* 0x001fc80003f05070 */
[----:B------:R-:W-:-:S13]  /*07c0*/  ISETP.NE.AND.EX P0, PT, R15, RZ, PT, P0 ;  /* 0x000000ff0f00720c */ /* 0x000fda0003f05300 */
[----:B-12---:R-:W-:Y:S05]  /*07d0*/  @!P0 BRA `(.L_x_6) ;  /* 0x0000000000288947 */ /* 0x006fea0003800000 */
[----:B------:R-:W0:Y:S02]  /*07e0*/  LDC R11, c[0x0][0x634] ;  /* 0x00018d00ff0b7b82 */ /* 0x000e240000000800 */
[----:B0-----:R-:W-:-:S05]  /*07f0*/  IADD3 R11, P0, R16, R11, RZ ;  /* 0x0000000b100b7210 */ /* 0x001fca0007f1e0ff */
[----:B------:R-:W-:-:S04]  /*0800*/  IMAD.X R13, RZ, RZ, R17, P0 ;  /* 0x000000ffff0d7224 */ /* 0x000fc800000e0611 */
[----:B------:R-:W-:-:S04]  /*0810*/  IMAD.WIDE.U32 R6, R13, R14, RZ ;  /* 0x0000000e0d067225 */ /* 0x000fc800078e00ff */
[----:B------:R-:W-:-:S04]  /*0820*/  IMAD.WIDE.U32 R8, P0, R11, R15, R6 ;  /* 0x0000000f0b087225 */ /* 0x000fc80007800006 */
[----:B------:R-:W-:-:S04]  /*0830*/  IMAD.WIDE.U32 R6, R11, R14, RZ ;  /* 0x0000000e0b067225 */ /* 0x000fc800078e00ff */
[----:B------:R-:W-:Y:S01]  /*0840*/  IMAD.X R11, RZ, RZ, RZ, P0 ;  /* 0x000000ffff0b7224 */ /* 0x000fe200000e06ff */
[----:B------:R-:W-:Y:S01]  /*0850*/  IADD3 RZ, P0, R7, R8, RZ ;  /* 0x0000000807ff7210 */ /* 0x000fe20007f1e0ff */
[----:B------:R-:W-:-:S04]  /*0860*/  IMAD.MOV.U32 R10, RZ, RZ, R9 ;  /* 0x000000ffff0a7224 */ /* 0x000fc800078e0009 */
[----:B------:R-:W-:-:S08]  /*0870*/  IMAD.WIDE.U32.X R6, R13, R15, R10, P0 ;  /* 0x0000000f0d067225 */ /* 0x000fd000000e040a */
.L_x_6:
[-CC-:B------:R-:W-:Y:S01]  /*0880*/  SHF.R.U64 R23, R6, R0.reuse, R7.reuse ;  /* 0x0000000006177219 */ /* 0x180fe20000001207 */
[----:B------:R-:W0:Y:S01]  /*0890*/  LDC R10, c[0x0][0x618] ;  /* 0x00018600ff0a7b82 */ /* 0x000e220000000800 */
[----:B------:R-:W-:Y:S01]  /*08a0*/  SHF.R.U32.HI R5, RZ, R0, R7 ;  /* 0x00000000ff057219 */ /* 0x000fe20000011607 */
[----:B------:R-:W-:Y:S01]  /*08b0*/  ULDC UR4, c[0x0][0x150] ;  /* 0x0000540000047ab9 */ /* 0x000fe20000000800 */
[----:B------:R-:W-:Y:S02]  /*08c0*/  IADD3 R9, P0, RZ, -R23, RZ ;  /* 0x80000017ff097210 */ /* 0x000fe40007f1e0ff */
[----:B------:R-:W-:-:S03]  /*08d0*/  I2FP.F32.U32 R0, R4 ;  /* 0x0000000400007245 */ /* 0x000fc60000201000 */
[----:B------:R-:W1:Y:S01]  /*08e0*/  LDC.64 R28, c[0x0][0x640] ;  /* 0x00019000ff1c7b82 */ /* 0x000e620000000a00 */
[----:B------:R-:W-:Y:S02]  /*08f0*/  IMAD.X R11, RZ, RZ, ~R5, P0 ;  /* 0x000000ffff0b7224 */ /* 0x000fe400000e0e05 */
[----:B------:R-:W-:Y:S01]  /*0900*/  FMUL R0, R0, UR4 ;  /* 0x0000000400007c20 */ /* 0x000fe20008400000 */
[----:B------:R-:W-:Y:S01]  /*0910*/  IMAD.WIDE.U32 R6, R9, R20, R16 ;  /* 0x0000001409067225 */ /* 0x000fe200078e0010 */
[----:B------:R-:W-:-:S03]  /*0920*/  ULDC UR4, c[0x0][0x154] ;  /* 0x0000550000047ab9 */ /* 0x000fc60000000800 */
[----:B------:R-:W-:Y:S01]  /*0930*/  IMAD R8, R11, R20, RZ ;  /* 0x000000140b087224 */ /* 0x000fe200078e02ff */
[----:B------:R-:W2:Y:S01]  /*0940*/  LDC R5, c[0x0][0x144] ;  /* 0x00005100ff057b82 */ /* 0x000ea20000000800 */
[----:B------:R-:W3:Y:S02]  /*0950*/  F2I.U32.TRUNC.NTZ R0, R0 ;  /* 0x0000000000007305 */ /* 0x000ee4000020f000 */
[----:B------:R-:W-:-:S04]  /*0960*/  IMAD R9, R9, R21, R8 ;  /* 0x0000001509097224 */ /* 0x000fc800078e0208 */
[----:B------:R-:W-:Y:S01]  /*0970*/  IMAD.IADD R7, R7, 0x1, R9 ;  /* 0x0000000107077824 */ /* 0x000fe200078e0209 */
[----:B------:R-:W4:Y:S01]  /*0980*/  LDC R12, c[0x0][0x608] ;  /* 0x00018200ff0c7b82 */ /* 0x000f220000000800 */
[----:B------:R-:W-:-:S03]  /*0990*/  IMAD.MOV.U32 R9, RZ, RZ, -0x1 ;  /* 0xffffffffff097424 */ /* 0x000fc600078e00ff */
[-CC-:B0-----:R-:W-:Y:S02]  /*09a0*/  SHF.R.U64 R20, R6, R10.reuse, R7.reuse ;  /* 0x0000000a06147219 */ /* 0x181fe40000001207 */
[----:B------:R-:W-:Y:S02]  /*09b0*/  I2FP.F32.U32 R6, R3 ;  /* 0x0000000300067245 */ /* 0x000fe40000201000 */
[----:B------:R-:W0:Y:S01]  /*09c0*/  LDC R26, c[0x0][0x658] ;  /* 0x00019600ff1a7b82 */ /* 0x000e220000000800 */
[----:B-1----:R-:W-:Y:S01]  /*09d0*/  ISETP.NE.U32.AND P0, PT, R28, RZ, PT ;  /* 0x000000ff1c00720c */ /* 0x002fe20003f05070 */
[----:B---3--:R-:W-:Y:S01]  /*09e0*/  IMAD.MOV R8, RZ, RZ, -R0 ;  /* 0x000000ffff087224 */ /* 0x008fe200078e0a00 */
[----:B------:R-:W-:Y:S01]  /*09f0*/  SHF.R.U32.HI R7, RZ, R10, R7 ;  /* 0x0000000aff077219 */ /* 0x000fe20000011607 */
[----:B------:R-:W-:Y:S01]  /*0a00*/  FMUL R6, R6, UR4 ;  /* 0x0000000406067c20 */ /* 0x000fe20008400000 */
[----:B------:R-:W-:-:S03]  /*0a10*/  ISETP.NE.AND.EX P0, PT, R29, RZ, PT, P0 ;  /* 0x000000ff1d00720c */ /* 0x000fc60003f05300 */
[----:B------:R-:W1:Y:S01]  /*0a20*/  LDC R14, c[0x0][0x148] ;  /* 0x00005200ff0e7b82 */ /* 0x000e620000000800 */
[----:B--2---:R-:W-:-:S07]  /*0a30*/  IMAD R0, R5, R8, R4 ;  /* 0x0000000805007224 */ /* 0x004fce00078e0204 */
[----:B------:R-:W2:Y:S01]  /*0a40*/  LDC R24, c[0x0][0x600] ;  /* 0x00018000ff187b82 */ /* 0x000ea20000000800 */
[-CC-:B----4-:R-:W-:Y:S02]  /*0a50*/  SHF.R.U64 R30, R20, R12.reuse, R7.reuse ;  /* 0x0000000c141e7219 */ /* 0x190fe40000001207 */
[----:B------:R-:W-:Y:S02]  /*0a60*/  SHF.R.U32.HI R5, RZ, R12, R7 ;  /* 0x0000000cff057219 */ /* 0x000fe40000011607 */
[----:B------:R3:W4:Y:S01]  /*0a70*/  F2I.U32.TRUNC.NTZ R12, R6 ;  /* 0x00000006000c7305 */ /* 0x000722000020f000 */
[----:B------:R-:W-:Y:S02]  /*0a80*/  MOV R7, 0x1 ;  /* 0x0000000100077802 */ /* 0x000fe40000000f00 */
[----:B------:R-:W1:Y:S01]  /*0a90*/  LDC R15, c[0x0][0x648] ;  /* 0x00019200ff0f7b82 */ /* 0x000e620000000800 */
[-C--:B0-----:R-:W-:Y:S02]  /*0aa0*/  SHF.L.U32 R4, R9, R26.reuse, RZ ;  /* 0x0000001a09047219 */ /* 0x081fe400000006ff */
[----:B------:R-:W-:-:S02]  /*0ab0*/  SHF.R.U64 R32, R30, R26, R5 ;  /* 0x0000001a1e207219 */ /* 0x000fc40000001205 */
[----:B------:R-:W-:Y:S02]  /*0ac0*/  LOP3.LUT R11, RZ, R4, RZ, 0x33, !PT ;  /* 0x00000004ff0b7212 */ /* 0x000fe400078e33ff */
[-C--:B------:R-:W-:Y:S01]  /*0ad0*/  SHF.R.U32.HI R5, RZ, R26.reuse, R5 ;  /* 0x0000001aff057219 */ /* 0x080fe20000011605 */
[----:B------:R-:W0:Y:S01]  /*0ae0*/  LDC R21, c[0x0][0x638] ;  /* 0x00018e00ff157b82 */ /* 0x000e220000000800 */
[----:B------:R-:W-:Y:S01]  /*0af0*/  SHF.L.U32 R10, R7, R26, RZ ;  /* 0x0000001a070a7219 */ /* 0x000fe200000006ff */
[----:B------:R-:W-:-:S06]  /*0b00*/  IMAD.MOV.U32 R4, RZ, RZ, R32 ;  /* 0x000000ffff047224 */ /* 0x000fcc00078e0020 */
[----:B------:R-:W0:Y:S01]  /*0b10*/  LDC R124, c[0x0][0x610] ;  /* 0x00018400ff7c7b82 */ /* 0x000e220000000800 */
[----:B---34-:R-:W-:Y:S05]  /*0b20*/  @!P0 BRA `(.L_x_7) ;  /* 0x0000000000288947 */ /* 0x018fea0003800000 */
[----:B------:R-:W3:Y:S02]  /*0b30*/  LDC R9, c[0x0][0x64c] ;  /* 0x00019300ff097b82 */ /* 0x000ee40000000800 */
[----:B---3--:R-:W-:-:S05]  /*0b40*/  IADD3 R9, P0, R32, R9, RZ ;  /* 0x0000000920097210 */ /* 0x008fca0007f1e0ff */
        /* <DEDUP_REMOVED lines=8> */
.L_x_7:
[----:B-1----:R-:W-:Y:S01]  /*0bd0*/  SHF.R.U64 R4, R4, R15, R5 ;  /* 0x0000000f04047219 */ /* 0x002fe20000001205 */
[----:B--2---:R-:W-:Y:S01]  /*0be0*/  VIADD R5, R24, 0xffffffff ;  /* 0xffffffff18057836 */ /* 0x004fe20000000000 */
[----:B------:R-:W-:Y:S01]  /*0bf0*/  LOP3.LUT R11, R30, R11, RZ, 0xc0, !PT ;  /* 0x0000000b1e0b7212 */ /* 0x000fe200078ec0ff */
[----:B------:R-:W-:Y:S02]  /*0c00*/  IMAD.MOV R12, RZ, RZ, -R12 ;  /* 0x000000ffff0c7224 */ /* 0x000fe400078e0a0c */
[----:B------:R-:W-:Y:S01]  /*0c10*/  IMAD.MOV R6, RZ, RZ, -R4 ;  /* 0x000000ffff067224 */ /* 0x000fe200078e0a04 */
[----:B------:R-:W-:Y:S01]  /*0c20*/  LOP3.LUT R5, R20, R5, RZ, 0xc0, !PT ;  /* 0x0000000514057212 */ /* 0x000fe200078ec0ff */
[----:B------:R-:W-:Y:S02]  /*0c30*/  @P3 IMAD R0, R14, R12, R3 ;  /* 0x0000000c0e003224 */ /* 0x000fe400078e0203 */
[----:B------:R-:W-:Y:S02]  /*0c40*/  IMAD R11, R10, R4, R11 ;  /* 0x000000040a0b7224 */ /* 0x000fe400078e020b */
[----:B0-----:R-:W-:-:S02]  /*0c50*/  IMAD R3, R6, R21, R32 ;  /* 0x0000001506037224 */ /* 0x001fc400078e0220 */
[----:B------:R-:W-:Y:S02]  /*0c60*/  IMAD R124, R11, R124, R0 ;  /* 0x0000007c0b7c7224 */ /* 0x000fe400078e0200 */
[----:B------:R-:W-:Y:S02]  /*0c70*/  IMAD R3, R3, R24, R5 ;  /* 0x0000001803037224 */ /* 0x000fe400078e0205 */
[----:B------:R-:W-:-:S03]  /*0c80*/  IMAD.MOV.U32 R0, RZ, RZ, 0x1 ;  /* 0x00000001ff007424 */ /* 0x000fc600078e00ff */
[----:B------:R-:W-:Y:S02]  /*0c90*/  SEL R122, R3, R124, !P3 ;  /* 0x0000007c037a7207 */ /* 0x000fe40005800000 */
[----:B------:R-:W-:-:S07]  /*0ca0*/  SEL R124, R124, R3, !P3 ;  /* 0x000000037c7c7207 */ /* 0x000fce0005800000 */
.L_x_5:
[----:B------:R-:W-:-:S08]  /*0cb0*/  NOP ;  /* 0x0000000000007918 */ /* 0x000fd00000000000 */
[----:B------:R-:W0:Y:S02]  /*0cc0*/  USETMAXREG.TRY_ALLOC.CTAPOOL UP0, 0xe8 ;  /* 0x000000e8000079c8 */ /* 0x000e240008000600 */
[----:B0-----:R-:W-:-:S13]  /*0cd0*/  PLOP3.LUT P0, PT, PT, PT, UP0, 0x80, 0x0 ;  /* 0x000000000000781c */ /* 0x001fda0003f0f008 */
[----:B------:R-:W-:Y:S05]  /*0ce0*/  @!P0 BRA `(.L_x_5) ;  /* 0xfffffffc00f08947 */ /* 0x000fea000383ffff */
[----:B------:R-:W-:Y:S01]  /*0cf0*/  ULDC.64 UR4, c[0x0][0x598] ;  /* 0x0001660000047ab9 */ /* 0x000fe20000000a00 */
[----:B------:R-:W-:Y:S01]  /*0d00*/  ULDC.64 UR36, c[0x0][0x208] ;  /* 0x0000820000247ab9 */ /* 0x000fe20000000a00 */
[----:B------:R-:W-:-:S04]  /*0d10*/  ISETP.NE.U32.AND P0, PT, RZ, UR4, PT ;  /* 0x00000004ff007c0c */ /* 0x000fc8000bf05070 */
[----:B------:R-:W-:-:S13]  /*0d20*/  ISETP.NE.AND.EX P0, PT, RZ, UR5, PT, P0 ;  /* 0x00000005ff007c0c */ /* 0x000fda000bf05300 */
[----:B------:R-:W-:Y:S05]  /*0d30*/  @!P0 BRA `(.L_x_8) ;  /* 0x00000000001c8947 */ /* 0x000fea0003800000 */
[----:B------:R-:W0:Y:S02]  /*0d40*/  LDC.64 R4, c[0x0][0x598] ;  /* 0x00016600ff047b82 */ /* 0x000e240000000a00 */
[----:B0-----:R-:W2:Y:S02]  /*0d50*/  LDG.E.64 R4, desc[UR36][R4.64] ;  /* 0x0000002404047981 */ /* 0x001ea4000c1e1b00 */
[----:B--2---:R-:W-:-:S04]  /*0d60*/  ISETP.NE.U32.AND P0, PT, R4, RZ, PT ;  /* 0x000000ff0400720c */ /* 0x004fc80003f05070 */
[----:B------:R-:W-:-:S13]  /*0d70*/  ISETP.NE.AND.EX P0, PT, R5, RZ, PT, P0 ;  /* 0x000000ff0500720c */ /* 0x000fda0003f05300 */
[----:B------:R-:W-:Y:S05]  /*0d80*/  @!P0 BRA `(.L_x_8) ;  /* 0x0000000000088947 */ /* 0x000fea0003800000 */
[----:B------:R0:W5:Y:S01]  /*0d90*/  LD.E R120, desc[UR36][R4.64] ;  /* 0x0000002404787980 */ /* 0x000162000c101900 */
[----:B------:R-:W-:Y:S05]  /*0da0*/  BRA `(.L_x_9) ;  /* 0x0000000000247947 */ /* 0x000fea0003800000 */
.L_x_8:
[----:B------:R-:W-:Y:S02]  /*0db0*/  ULDC.64 UR4, c[0x0][0x588] ;  /* 0x0001620000047ab9 */ /* 0x000fe40000000a00 */
[----:B------:R-:W-:-:S04]  /*0dc0*/  ISETP.NE.U32.AND P0, PT, RZ, UR4, PT ;  /* 0x00000004ff007c0c */ /* 0x000fc8000bf05070 */
[----:B------:R-:W-:-:S13]  /*0dd0*/  ISETP.NE.AND.EX P0, PT, RZ, UR5, PT, P0 ;  /* 0x00000005ff007c0c */ /* 0x000fda000bf05300 */
[----:B------:R-:W-:Y:S05]  /*0de0*/  @!P0 BRA `(.L_x_10) ;  /* 0x00000000000c8947 */ /* 0x000fea0003800000 */
[----:B------:R-:W0:Y:S02]  /*0df0*/  LDC.64 R120, c[0x0][0x588] ;  /* 0x00016200ff787b82 */ /* 0x000e240000000a00 */
[----:B0-----:R1:W5:Y:S01]  /*0e00*/  LDG.E R120, desc[UR36][R120.64] ;  /* 0x0000002478787981 */ /* 0x001362000c1e1900 */
[----:B------:R-:W-:Y:S05]  /*0e10*/  BRA `(.L_x_9) ;  /* 0x0000000000087947 */ /* 0x000fea0003800000 */
.L_x_10:
[----:B------:R-:W-:Y:S02]  /*0e20*/  ULDC UR4, c[0x0][0x580] ;  /* 0x0001600000047ab9 */ /* 0x000fe40000000800 */
[----:B------:R-:W-:-:S07]  /*0e30*/  IMAD.U32 R120, RZ, RZ, UR4 ;  /* 0x00000004ff787e24 */ /* 0x000fce000f8e00ff */
.L_x_9:
[----:B------:R-:W-:Y:S02]  /*0e40*/  ULDC.64 UR4, c[0x0][0x5a0] ;  /* 0x0001680000047ab9 */ /* 0x000fe40000000a00 */
[----:B------:R-:W-:-:S04]  /*0e50*/  ISETP.NE.U32.AND P0, PT, RZ, UR4, PT ;  /* 0x00000004ff007c0c */ /* 0x000fc8000bf05070 */
[----:B------:R-:W-:-:S13]  /*0e60*/  ISETP.NE.AND.EX P0, PT, RZ, UR5, PT, P0 ;  /* 0x00000005ff007c0c */ /* 0x000fda000bf05300 */
[----:B------:R-:W-:Y:S05]  /*0e70*/  @!P0 BRA `(.L_x_11) ;  /* 0x00000000001c8947 */ /* 0x000fea0003800000 */
[----:B0-----:R-:W0:Y:S02]  /*0e80*/  LDC.64 R4, c[0x0][0x5a0] ;  /* 0x00016800ff047b82 */ /* 0x001e240000000a00 */
[----:B0-----:R-:W2:Y:S02]  /*0e90*/  LDG.E.64 R4, desc[UR36][R4.64] ;  /* 0x0000002404047981 */ /* 0x001ea4000c1e1b00 */
[----:B--2---:R-:W-:-:S04]  /*0ea0*/  ISETP.NE.U32.AND P0, PT, R4, RZ, PT ;  /* 0x000000ff0400720c */ /* 0x004fc80003f05070 */
[----:B------:R-:W-:-:S13]  /*0eb0*/  ISETP.NE.AND.EX P0, PT, R5, RZ, PT, P0 ;  /* 0x000000ff0500720c */ /* 0x000fda0003f05300 */
[----:B------:R-:W-:Y:S05]  /*0ec0*/  @!P0 BRA `(.L_x_11) ;  /* 0x0000000000088947 */ /* 0x000fea0003800000 */
[----:B-1----:R0:W5:Y:S01]  /*0ed0*/  LD.E R121, desc[UR36][R4.64] ;  /* 0x0000002404797980 */ /* 0x002162000c101900 */
[----:B------:R-:W-:Y:S05]  /*0ee0*/  BRA `(.L_x_12) ;  /* 0x0000000000247947 */ /* 0x000fea0003800000 */
.L_x_11:
[----:B------:R-:W-:Y:S02]  /*0ef0*/  ULDC.64 UR4, c[0x0][0x590] ;  /* 0x0001640000047ab9 */ /* 0x000fe40000000a00 */
[----:B------:R-:W-:-:S04]  /*0f00*/  ISETP.NE.U32.AND P0, PT, RZ, UR4, PT ;  /* 0x00000004ff007c0c */ /* 0x000fc8000bf05070 */
[----:B------:R-:W-:-:S13]  /*0f10*/  ISETP.NE.AND.EX P0, PT, RZ, UR5, PT, P0 ;  /* 0x00000005ff007c0c */ /* 0x000fda000bf05300 */
[----:B------:R-:W-:Y:S05]  /*0f20*/  @!P0 BRA `(.L_x_13) ;  /* 0x00000000000c8947 */ /* 0x000fea0003800000 */
[----:B0-----:R-:W1:Y:S02]  /*0f30*/  LDC.64 R4, c[0x0][0x590] ;  /* 0x00016400ff047b82 */ /* 0x001e640000000a00 */
[----:B-1----:R1:W5:Y:S01]  /*0f40*/  LDG.E R121, desc[UR36][R4.64] ;  /* 0x0000002404797981 */ /* 0x002362000c1e1900 */
[----:B------:R-:W-:Y:S05]  /*0f50*/  BRA `(.L_x_12) ;  /* 0x0000000000087947 */ /* 0x000fea0003800000 */
.L_x_13:
[----:B------:R-:W-:Y:S02]  /*0f60*/  ULDC UR4, c[0x0][0x584] ;  /* 0x0001610000047ab9 */ /* 0x000fe40000000800 */
[----:B-1----:R-:W-:-:S07]  /*0f70*/  IMAD.U32 R121, RZ, RZ, UR4 ;  /* 0x00000004ff797e24 */ /* 0x002fce000f8e00ff */
.L_x_12:
[----:B------:R-:W-:-:S13]  /*0f80*/  LOP3.LUT P0, RZ, R0, 0xff, RZ, 0xc0, !PT ;  /* 0x000000ff00ff7812 */ /* 0x000fda000780c0ff */
[----:B------:R-:W-:Y:S05]  /*0f90*/  @!P0 EXIT ;  /* 0x000000000000894d */ /* 0x000fea0003800000 */
[----:B------:R-:W-:Y:S01]  /*0fa0*/  ULDC UR4, c[0x0][0x28c] ;  /* 0x0000a30000047ab9 */ /* 0x000fe20000000800 */
[----:B------:R-:W-:Y:S01]  /*0fb0*/  LOP3.LUT R138, R19, 0x1, RZ, 0xfc, !PT ;  /* 0x00000001138a7812 */ /* 0x000fe200078efcff */
[----:B------:R-:W-:Y:S01]  /*0fc0*/  UIADD3 UR4, UR4, 0x1f, URZ ;  /* 0x0000001f04047890 */ /* 0x000fe2000fffe03f */
[----:B------:R-:W-:Y:S01]  /*0fd0*/  UMOV UR38, URZ ;  /* 0x0000003f00267c82 */ /* 0x000fe20008000000 */
[----:B------:R-:W-:Y:S02]  /*0fe0*/  UMOV UR39, URZ ;  /* 0x0000003f00277c82 */ /* 0x000fe40008000000 */
[----:B------:R-:W-:-:S04]  /*0ff0*/  USHF.R.S32.HI UR5, URZ, 0x1f, UR4 ;  /* 0x0000001f3f057899 */ /* 0x000fc80008011404 */
[----:B------:R-:W-:-:S04]  /*1000*/  ULEA.HI UR5, UR5, UR4, URZ, 0x5 ;  /* 0x0000000405057291 */ /* 0x000fc8000f8f283f */
[----:B------:R-:W-:-:S12]  /*1010*/  USHF.R.S32.HI UR40, URZ, 0x5, UR5 ;  /* 0x000000053f287899 */ /* 0x000fd80008011405 */
.L_x_223:
[----:B------:R-:W-:Y:S01]  /*1020*/  LOP3.LUT R0, R18, 0x80, RZ, 0xc0, !PT ;  /* 0x0000008012007812 */ /* 0x000fe200078ec0ff */
[----:B------:R-:W2:Y:S01]  /*1030*/  S2UR UR7, SR_CgaCtaId ;  /* 0x00000000000779c3 */ /* 0x000ea20000008800 */
[----:B------:R-:W-:Y:S02]  /*1040*/  UMOV UR6, 0x400 ;  /* 0x0000040000067882 */ /* 0x000fe40000000000 */
[----:B------:R-:W-:-:S06]  /*1050*/  SHF.R.U32.HI R0, RZ, 0x7, R0 ;  /* 0x00000007ff007819 */ /* 0x000fcc0000011600 */
[----:B---3--:R-:W3:Y:S01]  /*1060*/  SHFL.IDX PT, R0, R0, RZ, 0x1f ;  /* 0x00001fff00007589 */ /* 0x008ee200000e0000 */
[----:B--2---:R-:W-:Y:S01]  /*1070*/  ULEA UR42, UR7, UR6, 0x18 ;  /* 0x00000006072a7291 */ /* 0x004fe2000f8ec03f */
[----:B---3--:R-:W-:-:S13]  /*1080*/  R2UR UR4, R0 ;  /* 0x00000000000472ca */ /* 0x008fda00000e0000 */
[----:B------:R-:W-:-:S04]  /*1090*/  ULEA.HI UR5, UR4, UR4, URZ, 0x1 ;  /* 0x0000000404057291 */ /* 0x000fc8000f8f083f */
[----:B------:R-:W-:-:S04]  /*10a0*/  ULOP3.LUT UR5, UR5, 0xffffe, URZ, 0xc0, !UPT ;  /* 0x000ffffe05057892 */ /* 0x000fc8000f8ec03f */
[----:B------:R-:W-:-:S03]  /*10b0*/  UIADD3 UR5, UR4, -UR5, URZ ;  /* 0x8000000504057290 */ /* 0x000fc6000fffe03f */
[----:B------:R-:W-:Y:S01]  /*10c0*/  ULDC UR4, c[0x0][0x28c] ;  /* 0x0000a30000047ab9 */ /* 0x000fe20000000800 */
[----:B------:R-:W-:Y:S01]  /*10d0*/  ULEA UR5, UR5, UR42, 0xc ;  /* 0x0000002a05057291 */ /* 0x000fe2000f8e603f */
[----:B------:R-:W-:-:S03]  /*10e0*/  ISETP.LT.AND P0, PT, RZ, UR4, PT ;  /* 0x00000004ff007c0c */ /* 0x000fc6000bf01270 */
[----:B------:R-:W-:-:S04]  /*10f0*/  UIADD3 UR5, UR5, 0x180, URZ ;  /* 0x0000018005057890 */ /* 0x000fc8000fffe03f */
[----:B------:R-:W-:-:S04]  /*1100*/  USHF.R.U32.HI UR5, URZ, 0x4, UR5 ;  /* 0x000000043f057899 */ /* 0x000fc80008011605 */
[----:B------:R-:W-:Y:S02]  /*1110*/  ULOP3.LUT UR41, UR5, 0x3fff, URZ, 0xc0, !UPT ;  /* 0x00003fff05297892 */ /* 0x000fe4000f8ec03f */
[----:B01--45:R-:W-:Y:S10]  /*1120*/  @P0 BRA `(.L_x_14) ;  /* 0x0000000000400947 */ /* 0x033ff40003800000 */
[----:B------:R-:W-:Y:S01]  /*1130*/  MOV R0, 0x0 ;  /* 0x0000000000007802 */ /* 0x000fe20000000f00 */
[----:B------:R-:W-:Y:S01]  /*1140*/  ULDC.64 UR4, c[0x4][0x68] ;  /* 0x01001a0000047ab9 */ /* 0x000fe20000000a00 */
[----:B------:R-:W-:Y:S01]  /*1150*/  ULDC.64 UR6, c[0x4][0x8] ;  /* 0x0100020000067ab9 */ /* 0x000fe20000000a00 */
[----:B01----:R-:W-:Y:S01]  /*1160*/  MOV R4, UR4 ;  /* 0x0000000400047c02 */ /* 0x003fe20008000f00 */
[----:B------:R0:W1:Y:S01]  /*1170*/  LDC.64 R14, c[0x4][R0] ;  /* 0x01000000000e7b82 */ /* 0x0000620000000a00 */
[----:B------:R-:W-:Y:S01]  /*1180*/  IMAD.U32 R5, RZ, RZ, UR5 ;  /* 0x00000005ff057e24 */ /* 0x000fe2000f8e00ff */
[----:B------:R-:W-:Y:S01]  /*1190*/  ULDC.64 UR4, c[0x4][0x70] ;  /* 0x01001c0000047ab9 */ /* 0x000fe20000000a00 */
[----:B------:R-:W-:Y:S02]  /*11a0*/  IMAD.U32 R10, RZ, RZ, UR6 ;  /* 0x00000006ff0a7e24 */ /* 0x000fe4000f8e00ff */
[----:B------:R-:W-:Y:S02]  /*11b0*/  IMAD.U32 R6, RZ, RZ, UR4 ;  /* 0x00000004ff067e24 */ /* 0x000fe4000f8e00ff */
[----:B------:R-:W-:-:S02]  /*11c0*/  IMAD.U32 R7, RZ, RZ, UR5 ;  /* 0x00000005ff077e24 */ /* 0x000fc4000f8e00ff */
[----:B------:R-:W-:Y:S02]  /*11d0*/  IMAD.U32 R11, RZ, RZ, UR7 ;  /* 0x00000007ff0b7e24 */ /* 0x000fe4000f8e00ff */
[----:B------:R-:W-:Y:S02]  /*11e0*/  IMAD.MOV.U32 R8, RZ, RZ, 0x1e1 ;  /* 0x000001e1ff087424 */ /* 0x000fe400078e00ff */
[----:B------:R-:W-:Y:S02]  /*11f0*/  IMAD.MOV.U32 R12, RZ, RZ, 0x1 ;  /* 0x00000001ff0c7424 */ /* 0x000fe400078e00ff */
[----:B0-----:R-:W-:-:S07]  /*1200*/  IMAD.MOV.U32 R13, RZ, RZ, RZ ;  /* 0x000000ffff0d7224 */ /* 0x001fce00078e00ff */
[----:B------:R-:W-:-:S07]  /*1210*/  LEPC R20, `(.L_x_14) ;  /* 0x000000001014794e */ /* 0x000fce0000000000 */
[----:B-1---5:R-:W-:Y:S05]  /*1220*/  CALL.ABS.NOINC R14 ;  /* 0x000000000e007343 */ /* 0x022fea0003c00000 */
.L_x_14:
[----:B------:R-:W-:-:S13]  /*1230*/  ISETP.NE.AND P0, PT, R138, 0x3, PT ;  /* 0x000000038a00780c */ /* 0x000fda0003f05270 */
[----:B------:R-:W-:Y:S05]  /*1240*/  @!P0 BRA `(.L_x_15) ;  /* 0x0000000000048947 */ /* 0x000fea0003800000 */
[----:B------:R-:W-:Y:S01]  /*1250*/  BPT.TRAP 0x1 ;  /* 0x000000040000795c */ /* 0x000fe20000300000 */
.L_x_15:
[----:B------:R-:W-:Y:S02]  /*1260*/  IMAD.U32 R3, RZ, RZ, UR39 ;  /* 0x00000027ff037e24 */ /* 0x000fe4000f8e00ff */
[----:B------:R-:W-:-:S03]  /*1270*/  IMAD.U32 R0, RZ, RZ, UR38 ;  /* 0x00000026ff007e24 */ /* 0x000fc6000f8e00ff */
[----:B------:R-:W-:Y:S02]  /*1280*/  LEA R3, R3, UR42, 0x3 ;  /* 0x0000002a03037c11 */ /* 0x000fe4000f8e18ff */
[----:B------:R-:W-:-:S04]  /*1290*/  SHF.L.U32 R0, R0, 0x1f, RZ ;  /* 0x0000001f00007819 */ /* 0x000fc800000006ff */
[----:B------:R2:W3:Y:S01]  /*12a0*/  SYNCS.PHASECHK.TRANS64.TRYWAIT P1, [R3+URZ], R0 ;  /* 0x00000000030075a7 */ /* 0x0004e2000802017f */
[----:B------:R-:W-:Y:S05]  /*12b0*/  @!P0 BRA `(.L_x_16) ;  /* 0x0000000000048947 */ /* 0x000fea0003800000 */
[----:B------:R-:W-:Y:S01]  /*12c0*/  BPT.TRAP 0x1 ;  /* 0x000000040000795c */ /* 0x000fe20000300000 */
.L_x_16:
[----:B---3--:R-:W-:Y:S05]  /*12d0*/  @P1 BRA `(.L_x_17) ;  /* 0x0000000000081947 */ /* 0x008fea0003800000 */
[----:B------:R-:W3:Y:S02]  /*12e0*/  SYNCS.PHASECHK.TRANS64.TRYWAIT P1, [R3+URZ], R0 ;  /* 0x00000000030075a7 */ /* 0x000ee4000802017f */
[----:B---3--:R-:W-:Y:S05]  /*12f0*/  @!P1 BRA `(.L_x_18) ;  /* 0x0000009800049947 */ /* 0x008fea0003800000 */
.L_x_17:
[----:B------:R-:W-:-:S04]  /*1300*/  UISETP.LT.AND UP0, UPT, UR40, 0x1, UPT ;  /* 0x000000012800788c */ /* 0x000fc8000bf01270 */
[----:B------:R-:W-:-:S04]  /*1310*/  USEL UR4, UR40, 0x1, UP0 ;  /* 0x0000000128047887 */ /* 0x000fc80008000000 */
[----:B------:R-:W-:-:S06]  /*1320*/  UIADD3 UR4, UR40, -UR4, URZ ;  /* 0x8000000428047290 */ /* 0x000fcc000fffe03f */
[----:B--23--:R-:W-:Y:S01]  /*1330*/  MOV R0, UR4 ;  /* 0x0000000400007c02 */ /* 0x00cfe20008000f00 */
[----:B------:R-:W-:Y:S05]  /*1340*/  WARPSYNC.ALL ;  /* 0x0000000000007948 */ /* 0x000fea0003800000 */
[----:B------:R-:W-:Y:S01]  /*1350*/  ISETP.GE.AND P1, PT, R0, 0x1, PT ;  /* 0x000000010000780c */ /* 0x000fe20003f26270 */
[----:B------:R-:W-:Y:S01]  /*1360*/  UIADD3 UR4, UR42, 0x28180, URZ ;  /* 0x000281802a047890 */ /* 0x000fe2000fffe03f */
[----:B------:R-:W-:Y:S01]  /*1370*/  WARPGROUP.ARRIVE ;  /* 0x00000000000079c5 */ /* 0x000fe20000000000 */
[----:B------:R-:W-:Y:S01]  /*1380*/  UMOV UR9, 0x80000020 ;  /* 0x8000002000097882 */ /* 0x000fe20000000000 */
[----:B------:R-:W-:Y:S01]  /*1390*/  UMOV UR11, 0x80000020 ;  /* 0x80000020000b7882 */ /* 0x000fe20000000000 */
[----:B------:R-:W-:-:S04]  /*13a0*/  USHF.R.U32.HI UR4, URZ, 0x4, UR4 ;  /* 0x000000043f047899 */ /* 0x000fc80008011604 */
[----:B------:R-:W-:Y:S02]  /*13b0*/  ULOP3.LUT UR5, UR4, 0x3fff, URZ, 0xc0, !UPT ;  /* 0x00003fff04057892 */ /* 0x000fe4000f8ec03f */
[----:B------:R-:W-:Y:S02]  /*13c0*/  ULOP3.LUT UR4, UR41, 0x10000, URZ, 0xfc, !UPT ;  /* 0x0001000029047892 */ /* 0x000fe4000f8efc3f */
[----:B------:R-:W-:Y:S02]  /*13d0*/  ULOP3.LUT UR5, UR5, 0x10000, URZ, 0xfc, !UPT ;  /* 0x0001000005057892 */ /* 0x000fe4000f8efc3f */
[----:B------:R-:W-:Y:S02]  /*13e0*/  ULEA UR6, UR39, UR4, 0xa ;  /* 0x0000000427067291 */ /* 0x000fe4000f8e503f */
[----:B------:R-:W-:-:S05]  /*13f0*/  UIMAD UR7, UR39, 0x180, UR5 ;  /* 0x00000180270778a4 */ /* 0x000fca000f8e0205 */
[----:B------:R-:W-:Y:S02]  /*1400*/  UMOV UR8, UR6 ;  /* 0x0000000600087c82 */ /* 0x000fe40008000000 */
[----:B------:R-:W-:Y:S02]  /*1410*/  UMOV UR10, UR7 ;  /* 0x00000007000a7c82 */ /* 0x000fe40008000000 */
[----:B------:R-:W-:Y:S01]  /*1420*/  HGMMA.64x96x16.F32.BF16 R72, gdesc[UR8], RZ, !UPT, gsb0 ;  /* 0x01600000084879f0 */ /* 0x000fe2000c0018ff */
[----:B------:R-:W-:Y:S01]  /*1430*/  UIADD3 UR8, UR6, 0x200, URZ ;  /* 0x0000020006087890 */ /* 0x000fe2000fffe03f */
[----:B------:R-:W-:Y:S01]  /*1440*/  UMOV UR9, 0x80000020 ;  /* 0x8000002000097882 */ /* 0x000fe20000000000 */
[----:B------:R-:W-:Y:S02]  /*1450*/  WARPGROUP.DEPBAR.LE gsb0, 0x0 ;  /* 0x00008000000079c5 */ /* 0x000fe40000010000 */
[----:B------:R-:W-:-:S06]  /*1460*/  WARPGROUP.ARRIVE ;  /* 0x00000000000079c5 */ /* 0x000fcc0000000000 */
[----:B------:R-:W-:Y:S01]  /*1470*/  HGMMA.64x96x16.F32.BF16 R24, gdesc[UR8], RZ, !UPT, gsb0 ;  /* 0x01600000081879f0 */ /* 0x000fe2000c0018ff */
[----:B------:R-:W-:Y:S02]  /*1480*/  UIADD3 UR8, UR6, 0x2, URZ ;  /* 0x0000000206087890 */ /* 0x000fe4000fffe03f */
[----:B------:R-:W-:Y:S01]  /*1490*/  UIADD3 UR10, UR7, 0x2, URZ ;  /* 0x00000002070a7890 */ /* 0x000fe2000fffe03f */
[----:B------:R-:W-:Y:S01]  /*14a0*/  UMOV UR9, 0x80000020 ;  /* 0x8000002000097882 */ /* 0x000fe20000000000 */
[----:B------:R-:W-:Y:S01]  /*14b0*/  UMOV UR11, 0x80000020 ;  /* 0x80000020000b7882 */ /* 0x000fe20000000000 */
[----:B------:R-:W-:Y:S02]  /*14c0*/  WARPGROUP.DEPBAR.LE gsb0, 0x0 ;  /* 0x00008000000079c5 */ /* 0x000fe40000010000 */
[----:B------:R-:W-:-:S06]  /*14d0*/  WARPGROUP.ARRIVE ;  /* 0x00000000000079c5 */ /* 0x000fcc0000000000 */
[----:B------:R-:W-:Y:S01]  /*14e0*/  HGMMA.64x96x16.F32.BF16 R72, gdesc[UR8], R72, gsb0 ;  /* 0x01600000084879f0 */ /* 0x000fe20008001848 */
[----:B------:R-:W-:Y:S01]  /*14f0*/  UIADD3 UR8, UR6, 0x202, URZ ;  /* 0x0000020206087890 */ /* 0x000fe2000fffe03f */
[----:B------:R-:W-:Y:S01]  /*1500*/  UMOV UR9, 0x80000020 ;  /* 0x8000002000097882 */ /* 0x000fe20000000000 */
[----:B------:R-:W-:Y:S02]  /*1510*/  WARPGROUP.DEPBAR.LE gsb0, 0x0 ;  /* 0x00008000000079c5 */ /* 0x000fe40000010000 */
[----:B------:R-:W-:-:S06]  /*1520*/  WARPGROUP.ARRIVE ;  /* 0x00000000000079c5 */ /* 0x000fcc0000000000 */
[----:B------:R-:W-:Y:S03]  /*1530*/  HGMMA.64x96x16.F32.BF16 R24, gdesc[UR8], R24, gsb0 ;  /* 0x01600000081879f0 */ /* 0x000fe60008001818 */
[----:B------:R-:W-:Y:S02]  /*1540*/  WARPGROUP.DEPBAR.LE gsb0, 0x0 ;  /* 0x00008000000079c5 */ /* 0x000fe40000010000 */
[----:B------:R-:W-:Y:S05]  /*1550*/  @!P1 BRA `(.L_x_19) ;  /* 0x0000000400089947 */ /* 0x000fea0003800000 */
[----:B------:R-:W-:-:S04]  /*1560*/  UIADD3 UR6, UR39, 0x1, URZ ;  /* 0x0000000127067890 */ /* 0x000fc8000fffe03f */
[----:B------:R-:W-:-:S04]  /*1570*/  UISETP.NE.AND UP0, UPT, UR6, 0xa, UPT ;  /* 0x0000000a0600788c */ /* 0x000fc8000bf05270 */
[----:B------:R-:W-:Y:S02]  /*1580*/  USEL UR7, URZ, 0x1, UP0 ;  /* 0x000000013f077887 */ /* 0x000fe40008000000 */
[----:B------:R-:W-:Y:S02]  /*1590*/  USEL UR6, UR6, URZ, UP0 ;  /* 0x0000003f06067287 */ /* 0x000fe40008000000 */
[----:B------:R-:W-:-:S06]  /*15a0*/  ULOP3.LUT UR7, UR38, UR7, URZ, 0x3c, !UPT ;  /* 0x0000000726077292 */ /* 0x000fcc000f8e3c3f */
[----:B01----:R-:W-:Y:S01]  /*15b0*/  IMAD.U32 R5, RZ, RZ, UR7 ;  /* 0x00000007ff057e24 */ /* 0x003fe2000f8e00ff */
[----:B------:R-:W-:-:S06]  /*15c0*/  UMOV UR7, UR39 ;  /* 0x0000002700077c82 */ /* 0x000fcc0008000000 */
.L_x_26:
[----:B01----:R-:W-:Y:S05]  /*15d0*/  @!P0 BRA `(.L_x_20) ;  /* 0x0000000000048947 */ /* 0x003fea0003800000 */
[----:B------:R-:W-:Y:S01]  /*15e0*/  BPT.TRAP 0x1 ;  /* 0x000000040000795c */ /* 0x000fe20000300000 */
.L_x_20:
[----:B------:R-:W0:Y:S01]  /*15f0*/  S2UR UR9, SR_CgaCtaId ;  /* 0x00000000000979c3 */ /* 0x000e220000008800 */
[----:B------:R-:W-:Y:S01]  /*1600*/  UMOV UR8, 0x400 ;  /* 0x0000040000087882 */ /* 0x000fe20000000000 */
[----:B------:R-:W-:Y:S01]  /*1610*/  SHF.L.U32 R3, R5, 0x1f, RZ ;  /* 0x0000001f05037819 */ /* 0x000fe200000006ff */
[----:B0-----:R-:W-:-:S04]  /*1620*/  ULEA UR14, UR9, UR8, 0x18 ;  /* 0x00000008090e7291 */ /* 0x001fc8000f8ec03f */
[----:B------:R-:W-:-:S09]  /*1630*/  ULEA UR8, UR6, UR14, 0x3 ;  /* 0x0000000e06087291 */ /* 0x000fd2000f8e183f */
[----:B------:R0:W1:Y:S01]  /*1640*/  SYNCS.PHASECHK.TRANS64.TRYWAIT P1, [UR8], R3 ;  /* 0x00000003ff0075a7 */ /* 0x0000620008020148 */
[----:B------:R-:W-:Y:S05]  /*1650*/  @!P0 BRA `(.L_x_21) ;  /* 0x0000000000048947 */ /* 0x000fea0003800000 */
[----:B------:R-:W-:Y:S01]  /*1660*/  BPT.TRAP 0x1 ;  /* 0x000000040000795c */ /* 0x000fe20000300000 */
.L_x_21:
[----:B-1----:R-:W-:Y:S05]  /*1670*/  @P1 BRA `(.L_x_22) ;  /* 0x0000000000081947 */ /* 0x002fea0003800000 */
[----:B------:R-:W1:Y:S02]  /*1680*/  SYNCS.PHASECHK.TRANS64.TRYWAIT P1, [UR8], R3 ;  /* 0x00000003ff0075a7 */ /* 0x000e640008020148 */
[----:B-1----:R-:W-:Y:S05]  /*1690*/  @!P1 BRA `(.L_x_23) ;  /* 0x0000009400309947 */ /* 0x002fea0003800000 */
.L_x_22:
[----:B------:R-:W-:Y:S01]  /*16a0*/  ULEA UR12, UR6, UR4, 0xa ;  /* 0x00000004060c7291 */ /* 0x000fe2000f8e503f */
[----:B------:R-:W-:Y:S01]  /*16b0*/  WARPGROUP.ARRIVE ;  /* 0x00000000000079c5 */ /* 0x000fe20000000000 */
[----:B------:R-:W-:Y:S01]  /*16c0*/  UIMAD UR13, UR6, 0x180, UR5 ;  /* 0x00000180060d78a4 */ /* 0x000fe2000f8e0205 */
[----:B------:R-:W-:Y:S01]  /*16d0*/  UMOV UR9, 0x80000020 ;  /* 0x8000002000097882 */ /* 0x000fe20000000000 */
[----:B------:R-:W-:-:S03]  /*16e0*/  UMOV UR11, 0x80000020 ;  /* 0x80000020000b7882 */ /* 0x000fc60000000000 */
[----:B------:R-:W-:Y:S02]  /*16f0*/  UMOV UR8, UR12 ;  /* 0x0000000c00087c82 */ /* 0x000fe40008000000 */
[----:B------:R-:W-:Y:S02]  /*1700*/  UMOV UR10, UR13 ;  /* 0x0000000d000a7c82 */ /* 0x000fe40008000000 */
[----:B------:R-:W-:Y:S01]  /*1710*/  HGMMA.64x96x16.F32.BF16 R72, gdesc[UR8], R72, gsb0 ;  /* 0x01600000084879f0 */ /* 0x000fe20008001848 */
[----:B------:R-:W-:Y:S01]  /*1720*/  UIADD3 UR8, UR12, 0x200, URZ ;  /* 0x000002000c087890 */ /* 0x000fe2000fffe03f */
[----:B------:R-:W-:Y:S01]  /*1730*/  UMOV UR9, 0x80000020 ;  /* 0x8000002000097882 */ /* 0x000fe20000000000 */
[----:B------:R-:W-:Y:S02]  /*1740*/  WARPGROUP.DEPBAR.LE gsb0, 0x0 ;  /* 0x00008000000079c5 */ /* 0x000fe40000010000 */
[----:B------:R-:W-:-:S06]  /*1750*/  WARPGROUP.ARRIVE ;  /* 0x00000000000079c5 */ /* 0x000fcc0000000000 */
[----:B------:R-:W-:Y:S01]  /*1760*/  HGMMA.64x96x16.F32.BF16 R24, gdesc[UR8], R24, gsb0 ;  /* 0x01600000081879f0 */ /* 0x000fe20008001818 */
        /* <DEDUP_REMOVED lines=14> */
[----:B------:R-:W-:Y:S01]  /*1850*/  BPT.TRAP 0x1 ;  /* 0x000000040000795c */ /* 0x000fe20000300000 */
.L_x_24:
[----:B------:R-:W-:Y:S01]  /*1860*/  ULEA UR8, UR7, UR14, 0x3 ;  /* 0x0000000e07087291 */ /* 0x000fe2000f8e183f */
[----:B------:R-:W-:-:S03]  /*1870*/  ISETP.GT.U32.AND P1, PT, R19, 0x1, PT ;  /* 0x000000011300780c */ /* 0x000fc60003f24070 */
[----:B------:R-:W-:-:S04]  /*1880*/  UIADD3 UR8, UR8, 0x50, URZ ;  /* 0x0000005008087890 */ /* 0x000fc8000fffe03f */
[----:B------:R-:W-:-:S09]  /*1890*/  UPRMT UR8, URZ, 0x654, UR8 ;  /* 0x000006543f087896 */ /* 0x000fd20008000008 */
[----:B------:R-:W-:Y:S01]  /*18a0*/  SYNCS.ARRIVE.TRANS64.RED.A1T0 RZ, [UR8], RZ ;  /* 0x000000ffffff79a7 */ /* 0x000fe20008100408 */
[----:B------:R-:W-:Y:S05]  /*18b0*/  @P1 BRA `(.L_x_25) ;  /* 0x0000000000041947 */ /* 0x000fea0003800000 */
[----:B------:R-:W-:Y:S01]  /*18c0*/  BPT.TRAP 0x1 ;  /* 0x000000040000795c */ /* 0x000fe20000300000 */
.L_x_25:
[----:B------:R-:W-:Y:S01]  /*18d0*/  UIADD3 UR6, UR6, 0x1, URZ ;  /* 0x0000000106067890 */ /* 0x000fe2000fffe03f */
[C---:B------:R-:W-:Y:S01]  /*18e0*/  ISETP.GT.AND P1, PT, R0.reuse, 0x1, PT ;  /* 0x000000010000780c */ /* 0x040fe20003f24270 */
[----:B------:R-:W-:Y:S01]  /*18f0*/  UIADD3 UR7, UR7, 0x1, URZ ;  /* 0x0000000107077890 */ /* 0x000fe2000fffe03f */
[----:B------:R-:W-:Y:S01]  /*1900*/  VIADD R0, R0, 0xffffffff ;  /* 0xffffffff00007836 */ /* 0x000fe20000000000 */
[----:B------:R-:W-:Y:S02]  /*1910*/  UISETP.NE.AND UP0, UPT, UR6, 0xa, UPT ;  /* 0x0000000a0600788c */ /* 0x000fe4000bf05270 */
[----:B------:R-:W-:Y:S02]  /*1920*/  UISETP.NE.AND UP1, UPT, UR7, 0xa, UPT ;  /* 0x0000000a0700788c */ /* 0x000fe4000bf25270 */
[----:B------:R-:W-:Y:S02]  /*1930*/  USEL UR8, URZ, 0x1, UP0 ;  /* 0x000000013f087887 */ /* 0x000fe40008000000 */
[----:B------:R-:W-:-:S02]  /*1940*/  USEL UR6, UR6, URZ, UP0 ;  /* 0x0000003f06067287 */ /* 0x000fc40008000000 */
[----:B------:R-:W-:Y:S02]  /*1950*/  USEL UR7, UR7, URZ, UP1 ;  /* 0x0000003f07077287 */ /* 0x000fe40008800000 */
[----:B------:R-:W-:Y:S01]  /*1960*/  LOP3.LUT R5, R5, UR8, RZ, 0x3c, !PT ;  /* 0x0000000805057c12 */ /* 0x000fe2000f8e3cff */
[----:B------:R-:W-:Y:S09]  /*1970*/  @P1 BRA `(.L_x_26) ;  /* 0xfffffffc00141947 */ /* 0x000ff2000383ffff */
.L_x_19:
[----:B------:R-:W2:Y:S02]  /*1980*/  LDC R0, c[0x0][0x28c] ;  /* 0x0000a300ff007b82 */ /* 0x000ea40000000800 */
[----:B--2---:R-:W-:-:S13]  /*1990*/  ISETP.GE.AND P1, PT, R0, 0x1, PT ;  /* 0x000000010000780c */ /* 0x004fda0003f26270 */
[----:B------:R-:W-:Y:S05]  /*19a0*/  @!P1 BRA `(.L_x_27) ;  /* 0x0000000000489947 */ /* 0x000fea0003800000 */
[----:B------:R-:W-:Y:S05]  /*19b0*/  @!P0 BRA `(.L_x_28) ;  /* 0x0000000000048947 */ /* 0x000fea0003800000 */
[----:B------:R-:W-:Y:S01]  /*19c0*/  BPT.TRAP 0x1 ;  /* 0x000000040000795c */ /* 0x000fe20000300000 */
.L_x_28:
[----:B------:R-:W2:Y:S01]  /*19d0*/  S2UR UR7, SR_CgaCtaId ;  /* 0x00000000000779c3 */ /* 0x000ea20000008800 */
[----:B------:R-:W-:Y:S01]  /*19e0*/  UISETP.LT.AND UP0, UPT, UR40, 0x1, UPT ;  /* 0x000000012800788c */ /* 0x000fe2000bf01270 */
[----:B------:R-:W-:-:S03]  /*19f0*/  ISETP.GT.U32.AND P0, PT, R19, 0x1, PT ;  /* 0x000000011300780c */ /* 0x000fc60003f04070 */
[----:B------:R-:W-:-:S04]  /*1a00*/  USEL UR6, UR40, 0x1, UP0 ;  /* 0x0000000128067887 */ /* 0x000fc80008000000 */
[----:B------:R-:W-:-:S04]  /*1a10*/  UIADD3 UR6, UR39, UR40, -UR6 ;  /* 0x0000002827067290 */ /* 0x000fc8000fffe806 */
[----:B------:R-:W-:-:S04]  /*1a20*/  UIMAD.WIDE.U32 UR4, UR6, -0x33333333, URZ ;  /* 0xcccccccd060478a5 */ /* 0x000fc8000f8e003f */
[----:B------:R-:W-:-:S03]  /*1a30*/  USHF.R.U32.HI UR4, URZ, 0x3, UR5 ;  /* 0x000000033f047899 */ /* 0x000fc60008011605 */
[----:B------:R-:W-:Y:S01]  /*1a40*/  UMOV UR5, 0x400 ;  /* 0x0000040000057882 */ /* 0x000fe20000000000 */
[----:B------:R-:W-:Y:S02]  /*1a50*/  UIMAD UR6, UR4, -0xa, UR6 ;  /* 0xfffffff6040678a4 */ /* 0x000fe4000f8e0206 */
[----:B--2---:R-:W-:-:S04]  /*1a60*/  ULEA UR5, UR7, UR5, 0x18 ;  /* 0x0000000507057291 */ /* 0x004fc8000f8ec03f */
[----:B------:R-:W-:-:S04]  /*1a70*/  ULEA UR6, UR6, UR5, 0x3 ;  /* 0x0000000506067291 */ /* 0x000fc8000f8e183f */
[----:B------:R-:W-:-:S04]  /*1a80*/  UIADD3 UR6, UR6, 0x50, URZ ;  /* 0x0000005006067890 */ /* 0x000fc8000fffe03f */
[----:B------:R-:W-:-:S09]  /*1a90*/  UPRMT UR6, URZ, 0x654, UR6 ;  /* 0x000006543f067896 */ /* 0x000fd20008000006 */
[----:B------:R-:W-:Y:S01]  /*1aa0*/  SYNCS.ARRIVE.TRANS64.RED.A1T0 RZ, [UR6], RZ ;  /* 0x000000ffffff79a7 */ /* 0x000fe20008100406 */
[----:B------:R-:W-:Y:S05]  /*1ab0*/  @P0 BRA `(.L_x_27) ;  /* 0x0000000000040947 */ /* 0x000fea0003800000 */
[----:B------:R-:W-:Y:S01]  /*1ac0*/  BPT.TRAP 0x1 ;  /* 0x000000040000795c */ /* 0x000fe20000300000 */
.L_x_27:
[----:B------:R-:W2:Y:S01]  /*1ad0*/  LDC R6, c[0x0][0x288] ;  /* 0x0000a200ff067b82 */ /* 0x000ea20000000800 */
[----:B01----:R-:W-:Y:S01]  /*1ae0*/  SHF.R.U32.HI R3, RZ, 0x2, R18 ;  /* 0x00000002ff037819 */ /* 0x003fe20000011612 */
[----:B------:R-:W-:Y:S01]  /*1af0*/  IMAD R11, R122, 0x60, RZ ;  /* 0x000000607a0b7824 */ /* 0x000fe200078e02ff */
[----:B------:R-:W-:Y:S01]  /*1b00*/  LOP3.LUT R4, R18, 0x60, RZ, 0xc0, !PT ;  /* 0x0000006012047812 */ /* 0x000fe200078ec0ff */
[----:B------:R-:W-:Y:S01]  /*1b10*/  UIADD3 UR39, UR40, UR39, URZ ;  /* 0x0000002728277290 */ /* 0x000fe2000fffe03f */
[----:B------:R-:W-:Y:S01]  /*1b20*/  LOP3.LUT R0, R22, 0x1, RZ, 0xc0, !PT ;  /* 0x0000000116007812 */ /* 0x000fe200078ec0ff */
[----:B------:R-:W-:Y:S01]  /*1b30*/  ULDC UR7, c[0x0][0x284] ;  /* 0x0000a10000077ab9 */ /* 0x000fe20000000800 */
[----:B------:R-:W-:Y:S01]  /*1b40*/  LOP3.LUT R3, R3, 0x7, RZ, 0xc0, !PT ;  /* 0x0000000703037812 */ /* 0x000fe200078ec0ff */
[----:B------:R-:W-:Y:S01]  /*1b50*/  UISETP.GT.U32.AND UP0, UPT, UR39, 0x9, UPT ;  /* 0x000000092700788c */ /* 0x000fe2000bf04070 */
[----:B------:R-:W-:Y:S01]  /*1b60*/  SHF.R.U32.HI R8, RZ, 0x1, R4 ;  /* 0x00000001ff087819 */ /* 0x000fe20000011604 */
[----:B------:R-:W-:Y:S01]  /*1b70*/  IMAD.SHL.U32 R10, R0, 0x40, RZ ;  /* 0x00000040000a7824 */ /* 0x000fe200078e00ff */
[----:B------:R-:W-:Y:S01]  /*1b80*/  LOP3.LUT R4, R18, 0x3, RZ, 0xc0, !PT ;  /* 0x0000000312047812 */ /* 0x000fe200078ec0ff */
[----:B------:R-:W-:Y:S01]  /*1b90*/  UISETP.LT.U32.AND UP0, UPT, UR40, 0xa, UP0 ;  /* 0x0000000a2800788c */ /* 0x000fe20008701070 */
[--C-:B------:R-:W-:Y:S01]  /*1ba0*/  IADD3 R5, RZ, -R8, -R3.reuse ;  /* 0x80000008ff057210 */ /* 0x100fe20007ffe803 */
[----:B------:R-:W-:Y:S01]  /*1bb0*/  UISETP.GE.U32.AND UP1, UPT, UR40, 0xa, UPT ;  /* 0x0000000a2800788c */ /* 0x000fe2000bf26070 */
[----:B------:R-:W-:Y:S01]  /*1bc0*/  LOP3.LUT R123, R10, 0x40, R3, 0xe2, !PT ;  /* 0x000000400a7b7812 */ /* 0x000fe200078ee203 */
[----:B------:R-:W-:Y:S01]  /*1bd0*/  IMAD.SHL.U32 R3, R124, 0x100, RZ ;  /* 0x000001007c037824 */ /* 0x000fe200078e00ff */
[----:B------:R-:W-:Y:S01]  /*1be0*/  SHF.R.S32.HI R15, RZ, 0x1f, R23 ;  /* 0x0000001fff0f7819 */ /* 0x000fe20000011417 */
[----:B------:R-:W-:Y:S01]  /*1bf0*/  IMAD R122, R0, -0x40, R5 ;  /* 0xffffffc0007a7824 */ /* 0x000fe200078e0205 */
[----:B------:R-:W-:Y:S01]  /*1c00*/  ULDC.64 UR8, c[0x0][0x5d0] ;  /* 0x0001740000087ab9 */ /* 0x000fe20000000a00 */
[----:B------:R-:W-:Y:S01]  /*1c10*/  UIMAD.WIDE.U32 UR4, UR39, -0x33333333, URZ ;  /* 0xcccccccd270478a5 */ /* 0x000fe2000f8e003f */
[----:B------:R-:W-:Y:S01]  /*1c20*/  IMAD.WIDE R124, R124, 0x100, RZ ;  /* 0x000001007c7c7825 */ /* 0x000fe200078e02ff */
[----:B------:R-:W-:Y:S01]  /*1c30*/  USEL UR6, URZ, 0x1, !UP0 ;  /* 0x000000013f067887 */ /* 0x000fe2000c000000 */
[----:B------:R-:W-:Y:S01]  /*1c40*/  IADD3 R122, -R3, UR7, R122 ;  /* 0x00000007037a7c10 */ /* 0x000fe2000fffe17a */
[----:B------:R-:W-:Y:S01]  /*1c50*/  USHF.R.U32.HI UR4, URZ, 0x3, UR5 ;  /* 0x000000033f047899 */ /* 0x000fe20008011605 */
[----:B--2---:R-:W-:Y:S01]  /*1c60*/  IMAD R0, R4, -0x2, R6 ;  /* 0xfffffffe04007824 */ /* 0x004fe200078e0206 */
[----:B------:R-:W-:Y:S01]  /*1c70*/  ISETP.GE.AND P0, PT, R11, R6, PT ;  /* 0x000000060b00720c */ /* 0x000fe20003f06270 */
[----:B------:R-:W-:Y:S01]  /*1c80*/  IMAD.SHL.U32 R6, R18, 0x2, RZ ;  /* 0x0000000212067824 */ /* 0x000fe200078e00ff */
[----:B------:R-:W-:Y:S01]  /*1c90*/  ULOP3.LUT UR38, UR38, UR6, URZ, 0x3c, !UPT ;  /* 0x0000000626267292 */ /* 0x000fe2000f8e3c3f */
[----:B------:R-:W-:Y:S01]  /*1ca0*/  IMAD R4, R15, UR8, RZ ;  /* 0x000000080f047c24 */ /* 0x000fe2000f8e02ff */
[----:B------:R-:W-:Y:S01]  /*1cb0*/  ISETP.GE.OR P0, PT, R3, UR7, P0 ;  /* 0x0000000703007c0c */ /* 0x000fe20008706670 */
[----:B------:R-:W-:Y:S01]  /*1cc0*/  UIMAD UR39, UR4, -0xa, UR39 ;  /* 0xfffffff6042778a4 */ /* 0x000fe2000f8e0227 */
[----:B------:R-:W-:Y:S01]  /*1cd0*/  LOP3.LUT R6, R11, 0x6, R6, 0xf8, !PT ;  /* 0x000000060b067812 */ /* 0x000fe200078ef806 */
[----:B------:R-:W-:Y:S01]  /*1ce0*/  IMAD R9, R23, UR9, R4 ;  /* 0x0000000917097c24 */ /* 0x000fe2000f8e0204 */
[----:B------:R-:W-:Y:S01]  /*1cf0*/  @UP1 ULOP3.LUT UR38, UR38, 0x1, UR4, 0x78, !UPT ;  /* 0x0000000126261892 */ /* 0x000fe2000f8e7804 */
[----:B------:R-:W-:Y:S01]  /*1d00*/  LOP3.LUT R123, R124, R123, R8, 0xfe, !PT ;  /* 0x0000007b7c7b7212 */ /* 0x000fe200078efe08 */
[----:B------:R-:W-:Y:S01]  /*1d10*/  IMAD.IADD R3, R0, 0x1, -R11 ;  /* 0x0000000100037824 */ /* 0x000fe200078e0a0b */
[----:B------:R-:W-:Y:S01]  /*1d20*/  SHF.R.S32.HI R7, RZ, 0x1f, R6 ;  /* 0x0000001fff077819 */ /* 0x000fe20000011406 */
[----:B------:R-:W-:-:S02]  /*1d30*/  IMAD.MOV.U32 R0, RZ, RZ, -0x1 ;  /* 0xffffffffff007424 */ /* 0x000fc400078e00ff */
[----:B------:R-:W-:-:S04]  /*1d40*/  IMAD.WIDE.U32 R4, R23, UR8, R6 ;  /* 0x0000000817047c25 */ /* 0x000fc8000f8e0006 */
[----:B------:R-:W-:Y:S02]  /*1d50*/  IMAD.IADD R9, R5, 0x1, R9 ;  /* 0x0000000105097824 */ /* 0x000fe400078e0209 */
[----:B------:R-:W-:Y:S01]  /*1d60*/  IMAD.MOV.U32 R8, RZ, RZ, R4 ;  /* 0x000000ffff087224 */ /* 0x000fe200078e0004 */
[----:B------:R-:W-:Y:S06]  /*1d70*/  @P0 BRA `(.L_x_29) ;  /* 0x0000006c00540947 */ /* 0x000fec0003800000 */
[----:B------:R-:W0:Y:S01]  /*1d80*/  LDC.64 R4, c[0x0][0x5c8] ;  /* 0x00017200ff047b82 */ /* 0x000e220000000a00 */
[----:B-----5:R-:W-:Y:S01]  /*1d90*/  FSETP.NEU.AND P2, PT, R121, RZ, PT ;  /* 0x000000ff7900720b */ /* 0x020fe20003f4d000 */
[----:B------:R-:W-:Y:S01]  /*1da0*/  BSSY B0, `(.L_x_29) ;  /* 0x00006d2000007945 */ /* 0x000fe20003800000 */
[----:B------:R-:W-:-:S04]  /*1db0*/  ISETP.GT.AND P0, PT, R122, RZ, PT ;  /* 0x000000ff7a00720c */ /* 0x000fc80003f04270 */
[----:B------:R-:W-:Y:S01]  /*1dc0*/  ISETP.GT.AND P1, PT, R3, RZ, P0 ;  /* 0x000000ff0300720c */ /* 0x000fe20000724270 */
[-C--:B0-----:R-:W-:Y:S02]  /*1dd0*/  IMAD R10, R125, R4.reuse, RZ ;  /* 0x000000047d0a7224 */ /* 0x081fe400078e02ff */
[----:B------:R-:W-:-:S04]  /*1de0*/  IMAD.WIDE.U32 R130, R123, R4, R8 ;  /* 0x000000047b827225 */ /* 0x000fc800078e0008 */
[----:B------:R-:W-:-:S04]  /*1df0*/  IMAD R9, R123, R5, R10 ;  /* 0x000000057b097224 */ /* 0x000fc800078e020a */
[----:B------:R-:W-:Y:S01]  /*1e00*/  IMAD.IADD R137, R131, 0x1, R9 ;  /* 0x0000000183897824 */ /* 0x000fe200078e0209 */
[----:B------:R-:W-:Y:S06]  /*1e10*/  @!P2 BRA `(.L_x_30) ;  /* 0x000000500044a947 */ /* 0x000fec0003800000 */
[----:B------:R-:W0:Y:S01]  /*1e20*/  LDC.64 R10, c[0x0][0x5b8] ;  /* 0x00016e00ff0a7b82 */ /* 0x000e220000000a00 */
[----:B------:R-:W-:-:S07]  /*1e30*/  ULDC.64 UR4, c[0x0][0x5c0] ;  /* 0x0001700000047ab9 */ /* 0x000fce0000000a00 */
[----:B------:R-:W1:Y:S08]  /*1e40*/  LDC.64 R12, c[0x0][0x5b0] ;  /* 0x00016c00ff0c7b82 */ /* 0x000e700000000a00 */
[----:B------:R-:W2:Y:S01]  /*1e50*/  LDC.64 R8, c[0x0][0x5a8] ;  /* 0x00016a00ff087b82 */ /* 0x000ea20000000a00 */
[----:B0-----:R-:W-:-:S04]  /*1e60*/  IMAD R14, R15, R10, RZ ;  /* 0x0000000a0f0e7224 */ /* 0x001fc800078e02ff */
[C---:B------:R-:W-:Y:S02]  /*1e70*/  IMAD R11, R23.reuse, R11, R14 ;  /* 0x0000000b170b7224 */ /* 0x040fe400078e020e */
[----:B------:R-:W-:-:S04]  /*1e80*/  IMAD.WIDE.U32 R14, R23, R10, R6 ;  /* 0x0000000a170e7225 */ /* 0x000fc800078e0006 */
[----:B-1----:R-:W-:Y:S01]  /*1e90*/  IMAD R20, R125, R12, RZ ;  /* 0x0000000c7d147224 */ /* 0x002fe200078e02ff */
[----:B------:R-:W-:-:S03]  /*1ea0*/  IADD3 R21, R15, R11, RZ ;  /* 0x0000000b0f157210 */ /* 0x000fc60007ffe0ff */
[----:B------:R-:W-:Y:S02]  /*1eb0*/  IMAD R135, R123, R13, R20 ;  /* 0x0000000d7b877224 */ /* 0x000fe400078e0214 */
[----:B------:R-:W-:-:S04]  /*1ec0*/  IMAD.MOV.U32 R20, RZ, RZ, R14 ;  /* 0x000000ffff147224 */ /* 0x000fc800078e000e */
[----:B------:R-:W-:-:S04]  /*1ed0*/  IMAD.WIDE.U32 R126, R123, R12, R20 ;  /* 0x0000000c7b7e7225 */ /* 0x000fc800078e0014 */
[----:B------:R-:W-:Y:S01]  /*1ee0*/  IMAD.IADD R127, R127, 0x1, R135 ;  /* 0x000000017f7f7824 */ /* 0x000fe200078e0287 */
[----:B--2---:R-:W-:-:S04]  /*1ef0*/  LEA R128, P2, R126, R8, 0x1 ;  /* 0x000000087e807211 */ /* 0x004fc800078408ff */
[----:B------:R-:W-:-:S05]  /*1f00*/  LEA.HI.X R129, R126, R9, R127, 0x1, P2 ;  /* 0x000000097e817211 */ /* 0x000fca00010f0c7f */
[----:B------:R0:W2:Y:S01]  /*1f10*/  @P1 LDG.E.LTC128B.U16 R131, desc[UR36][R128.64] ;  /* 0x0000002480831981 */ /* 0x0000a2000c1e1520 */
[----:B------:R-:W-:Y:S01]  /*1f20*/  IMAD.WIDE.U32 R126, R123, R12, R6 ;  /* 0x0000000c7b7e7225 */ /* 0x000fe200078e0006 */
[----:B------:R-:W-:Y:S03]  /*1f30*/  BSSY B1, `(.L_x_31) ;  /* 0x0000014000017945 */ /* 0x000fe60003800000 */
[----:B------:R-:W-:Y:S02]  /*1f40*/  IMAD.IADD R127, R135, 0x1, R127 ;  /* 0x00000001877f7824 */ /* 0x000fe400078e027f */
[----:B------:R-:W-:-:S03]  /*1f50*/  IMAD.WIDE.U32 R126, R23, R10, R126 ;  /* 0x0000000a177e7225 */ /* 0x000fc600078e007e */
[----:B0-----:R-:W-:Y:S01]  /*1f60*/  LEA R128, P3, R126, R8, 0x1 ;  /* 0x000000087e807211 */ /* 0x001fe200078608ff */
[----:B--2---:R-:W-:-:S04]  /*1f70*/  IMAD.U32 R132, R131, 0x10000, RZ ;  /* 0x0001000083847824 */ /* 0x004fc800078e00ff */
[----:B------:R-:W-:Y:S01]  /*1f80*/  FMUL R133, R132, R121 ;  /* 0x0000007984857220 */ /* 0x000fe20000400000 */
[----:B------:R-:W-:-:S03]  /*1f90*/  LEA R132, P2, R130, UR4, 0x1 ;  /* 0x0000000482847c11 */ /* 0x000fc6000f8408ff */
[----:B------:R-:W-:Y:S01]  /*1fa0*/  FFMA R133, R72, R120, R133 ;  /* 0x0000007848857223 */ /* 0x000fe20000000085 */
[----:B------:R-:W-:-:S04]  /*1fb0*/  IMAD.IADD R72, R11, 0x1, R127 ;  /* 0x000000010b487824 */ /* 0x000fc800078e027f */
[----:B------:R-:W-:Y:S02]  /*1fc0*/  F2FP.BF16.F32.PACK_AB R129, RZ, R133 ;  /* 0x00000085ff81723e */ /* 0x000fe400000010ff */
[----:B------:R-:W-:Y:S02]  /*1fd0*/  LEA.HI.X R133, R130, UR5, R137, 0x1, P2 ;  /* 0x0000000582857c11 */ /* 0x000fe400090f0c89 */
[----:B------:R-:W-:Y:S02]  /*1fe0*/  ISETP.GT.AND P2, PT, R3, 0x1, P0 ;  /* 0x000000010300780c */ /* 0x000fe40000744270 */
[----:B------:R-:W-:Y:S02]  /*1ff0*/  PRMT R127, R129, 0x7610, R127 ;  /* 0x00007610817f7816 */ /* 0x000fe4000000007f */
[--C-:B------:R-:W-:Y:S01]  /*2000*/  LEA.HI.X R129, R126, R9, R72.reuse, 0x1, P3 ;  /* 0x000000097e817211 */ /* 0x100fe200018f0c48 */
[C---:B------:R-:W-:Y:S01]  /*2010*/  IMAD.SHL.U32 R126, R12.reuse, 0x8, RZ ;  /* 0x000000080c7e7824 */ /* 0x040fe200078e00ff */
[----:B------:R-:W-:Y:S01]  /*2020*/  PRMT R72, R131, 0x7610, R72 ;  /* 0x0000761083487816 */ /* 0x000fe20000000048 */
[----:B------:R0:W-:Y:S02]  /*2030*/  @P1 STG.E.U16 desc[UR36][R132.64], R127 ;  /* 0x0000007f84001986 */ /* 0x0001e4000c101524 */
[----:B0-----:R-:W-:-:S04]  /*2040*/  SHF.L.U64.HI R127, R12, 0x3, R13 ;  /* 0x000000030c7f7819 */ /* 0x001fc8000001020d */
[----:B------:R-:W-:Y:S05]  /*2050*/  @!P2 BRA `(.L_x_32) ;  /* 0x000000000004a947 */ /* 0x000fea0003800000 */
[----:B------:R0:W5:Y:S02]  /*2060*/  LDG.E.LTC128B.U16 R72, desc[UR36][R128.64+0x2] ;  /* 0x0000022480487981 */ /* 0x000164000c1e1520 */
.L_x_32:
[----:B------:R-:W-:Y:S05]  /*2070*/  BSYNC B1 ;  /* 0x0000000000017941 */ /* 0x000fea0003800000 */
.L_x_31:
[----:B-----5:R-:W-:Y:S01]  /*2080*/  IMAD.U32 R130, R72, 0x10000, RZ ;  /* 0x0001000048827824 */ /* 0x020fe200078e00ff */
[----:B------:R-:W-:Y:S01]  /*2090*/  ISETP.GT.AND P1, PT, R122, 0x8, PT ;  /* 0x000000087a00780c */ /* 0x000fe20003f24270 */
[----:B------:R-:W-:Y:S01]  /*20a0*/  IMAD.WIDE.U32 R136, R123, R12, R126 ;  /* 0x0000000c7b887225 */ /* 0x000fe200078e007e */
[----:B------:R-:W-:-:S03]  /*20b0*/  PRMT R139, R72, 0x7610, R139 ;  /* 0x00007610488b7816 */ /* 0x000fc6000000008b */
[----:B------:R-:W-:Y:S01]  /*20c0*/  FMUL R130, R130, R121 ;  /* 0x0000007982827220 */ /* 0x000fe20000400000 */
[----:B------:R-:W-:Y:S01]  /*20d0*/  ISETP.GT.AND P3, PT, R3, RZ, P1 ;  /* 0x000000ff0300720c */ /* 0x000fe20000f64270 */
[----:B------:R-:W-:Y:S01]  /*20e0*/  IMAD.IADD R135, R135, 0x1, R137 ;  /* 0x0000000187877824 */ /* 0x000fe200078e0289 */
[----:B------:R-:W-:Y:S01]  /*20f0*/  IADD3 R131, P4, R14, R136, RZ ;  /* 0x000000880e837210 */ /* 0x000fe20007f9e0ff */
[----:B------:R-:W-:-:S04]  /*2100*/  FFMA R73, R73, R120, R130 ;  /* 0x0000007849497223 */ /* 0x000fc80000000082 */
[----:B------:R-:W-:Y:S01]  /*2110*/  IMAD.X R134, R135, 0x1, R21, P4 ;  /* 0x0000000187867824 */ /* 0x000fe200020e0615 */
[----:B------:R-:W-:Y:S02]  /*2120*/  F2FP.BF16.F32.PACK_AB R73, RZ, R73 ;  /* 0x00000049ff49723e */ /* 0x000fe400000010ff */
[----:B------:R-:W-:Y:S02]  /*2130*/  LEA R130, P4, R131, R8, 0x1 ;  /* 0x0000000883827211 */ /* 0x000fe400078808ff */
[----:B------:R-:W-:Y:S02]  /*2140*/  PRMT R137, R73, 0x7610, R137 ;  /* 0x0000761049897816 */ /* 0x000fe40000000089 */
[----:B------:R-:W-:-:S03]  /*2150*/  LEA.HI.X R131, R131, R9, R134, 0x1, P4 ;  /* 0x0000000983837211 */ /* 0x000fc600020f0c86 */
[----:B------:R1:W-:Y:S04]  /*2160*/  @P2 STG.E.U16 desc[UR36][R132.64+0x2], R137 ;  /* 0x0000028984002986 */ /* 0x0003e8000c101524 */
[----:B------:R2:W3:Y:S01]  /*2170*/  @P3 LDG.E.LTC128B.U16 R139, desc[UR36][R130.64] ;  /* 0x00000024828b3981 */ /* 0x0004e2000c1e1520 */
[----:B------:R-:W-:Y:S01]  /*2180*/  IMAD.SHL.U32 R72, R4, 0x10, RZ ;  /* 0x0000001004487824 */ /* 0x000fe200078e00ff */
[----:B------:R-:W-:Y:S01]  /*2190*/  IADD3 R136, P2, R6, R136, RZ ;  /* 0x0000008806887210 */ /* 0x000fe20007f5e0ff */
[----:B------:R-:W-:Y:S03]  /*21a0*/  BSSY B1, `(.L_x_33) ;  /* 0x0000011000017945 */ /* 0x000fe60003800000 */
[----:B-1----:R-:W-:-:S02]  /*21b0*/  IADD3.X R137, R7, R135, RZ, P2, !PT ;  /* 0x0000008707897210 */ /* 0x002fc400017fe4ff */
[----:B------:R-:W-:Y:S01]  /*21c0*/  ISETP.GT.AND P2, PT, R3, 0x1, P1 ;  /* 0x000000010300780c */ /* 0x000fe20000f44270 */
[----:B------:R-:W-:-:S04]  /*21d0*/  IMAD.WIDE.U32 R136, R23, R10, R136 ;  /* 0x0000000a17887225 */ /* 0x000fc800078e0088 */
[----:B------:R-:W-:Y:S01]  /*21e0*/  IMAD.IADD R137, R11, 0x1, R137 ;  /* 0x000000010b897824 */ /* 0x000fe200078e0289 */
[----:B--2---:R-:W-:-:S04]  /*21f0*/  LEA R130, P5, R136, R8, 0x1 ;  /* 0x0000000888827211 */ /* 0x004fc800078a08ff */
[----:B------:R-:W-:Y:S01]  /*2200*/  LEA.HI.X R131, R136, R9, R137, 0x1, P5 ;  /* 0x0000000988837211 */ /* 0x000fe200028f0c89 */
[----:B---3--:R-:W-:-:S04]  /*2210*/  IMAD.U32 R134, R139, 0x10000, RZ ;  /* 0x000100008b867824 */ /* 0x008fc800078e00ff */
[----:B------:R-:W-:Y:S01]  /*2220*/  FMUL R73, R134, R121 ;  /* 0x0000007986497220 */ /* 0x000fe20000400000 */
[----:B------:R-:W-:-:S03]  /*2230*/  IADD3 R134, P4, R72, R132, RZ ;  /* 0x0000008448867210 */ /* 0x000fc60007f9e0ff */
[----:B------:R-:W-:Y:S01]  /*2240*/  FFMA R74, R74, R120, R73 ;  /* 0x000000784a4a7223 */ /* 0x000fe20000000049 */
[----:B------:R-:W-:-:S04]  /*2250*/  SHF.L.U64.HI R73, R4, 0x4, R5 ;  /* 0x0000000404497819 */ /* 0x000fc80000010205 */
[----:B------:R-:W-:Y:S01]  /*2260*/  F2FP.BF16.F32.PACK_AB R74, RZ, R74 ;  /* 0x0000004aff4a723e */ /* 0x000fe200000010ff */
[----:B------:R-:W-:-:S05]  /*2270*/  IMAD.X R135, R73, 0x1, R133, P4 ;  /* 0x0000000149877824 */ /* 0x000fca00020e0685 */
[----:B------:R1:W-:Y:S01]  /*2280*/  @P3 STG.E.U16 desc[UR36][R134.64], R74 ;  /* 0x0000004a86003986 */ /* 0x0003e2000c101524 */
[----:B------:R-:W-:Y:S05]  /*2290*/  @!P2 BRA `(.L_x_34) ;  /* 0x000000000004a947 */ /* 0x000fea0003800000 */
[----:B------:R2:W5:Y:S02]  /*22a0*/  LDG.E.LTC128B.U16 R139, desc[UR36][R130.64+0x2] ;  /* 0x00000224828b7981 */ /* 0x000564000c1e1520 */
.L_x_34:
[----:B------:R-:W-:Y:S05]  /*22b0*/  BSYNC B1 ;  /* 0x0000000000017941 */ /* 0x000fea0003800000 */
.L_x_33:
[----:B-1---5:R-:W-:Y:S01]  /*22c0*/  IMAD.U32 R74, R139, 0x10000, RZ ;  /* 0x000100008b4a7824 */ /* 0x022fe200078e00ff */
[----:B------:R-:W-:Y:S01]  /*22d0*/  ISETP.GT.AND P3, PT, R3, 0x8, P0 ;  /* 0x000000080300780c */ /* 0x000fe20000764270 */
[----:B------:R-:W-:Y:S02]  /*22e0*/  BSSY B1, `(.L_x_35) ;  /* 0x000000a000017945 */ /* 0x000fe40003800000 */
[----:B------:R-:W-:-:S04]  /*22f0*/  FMUL R74, R74, R121 ;  /* 0x000000794a4a7220 */ /* 0x000fc80000400000 */
[----:B------:R-:W-:Y:S01]  /*2300*/  FFMA R74, R75, R120, R74 ;  /* 0x000000784b4a7223 */ /* 0x000fe2000000004a */
[----:B------:R-:W-:-:S04]  /*2310*/  @P2 IMAD.MOV.U32 R75, RZ, RZ, R135 ;  /* 0x000000ffff4b2224 */ /* 0x000fc800078e0087 */
[----:B------:R-:W-:-:S04]  /*2320*/  F2FP.BF16.F32.PACK_AB R74, RZ, R74 ;  /* 0x0000004aff4a723e */ /* 0x000fc800000010ff */
[----:B------:R-:W-:Y:S01]  /*2330*/  PRMT R136, R74, 0x7610, R136 ;  /* 0x000076104a887816 */ /* 0x000fe20000000088 */
[----:B------:R-:W-:-:S05]  /*2340*/  @P2 IMAD.MOV.U32 R74, RZ, RZ, R134 ;  /* 0x000000ffff4a2224 */ /* 0x000fca00078e0086 */
[----:B------:R1:W-:Y:S01]  /*2350*/  @P2 STG.E.U16 desc[UR36][R74.64+0x2], R136 ;  /* 0x000002884a002986 */ /* 0x0003e2000c101524 */
[----:B------:R-:W-:Y:S05]  /*2360*/  @!P3 BRA `(.L_x_36) ;  /* 0x000000000004b947 */ /* 0x000fea0003800000 */
[----:B------:R3:W5:Y:S02]  /*2370*/  LDG.E.LTC128B.U16 R139, desc[UR36][R128.64+0x10] ;  /* 0x00001024808b7981 */ /* 0x000764000c1e1520 */
.L_x_36:
[----:B------:R-:W-:Y:S05]  /*2380*/  BSYNC B1 ;  /* 0x0000000000017941 */ /* 0x000fea0003800000 */
.L_x_35:
[----:B-1---5:R-:W-:Y:S01]  /*2390*/  IMAD.U32 R74, R139, 0x10000, RZ ;  /* 0x000100008b4a7824 */ /* 0x022fe200078e00ff */
[----:B------:R-:W-:Y:S01]  /*23a0*/  ISETP.GT.AND P2, PT, R3, 0x9, P0 ;  /* 0x000000090300780c */ /* 0x000fe20000744270 */
[----:B------:R-:W-:Y:S02]  /*23b0*/  BSSY B1, `(.L_x_37) ;  /* 0x000000a000017945 */ /* 0x000fe40003800000 */
[----:B------:R-:W-:Y:S01]  /*23c0*/  FMUL R75, R74, R121 ;  /* 0x000000794a4b7220 */ /* 0x000fe20000400000 */
[----:B------:R-:W-:-:S03]  /*23d0*/  @P3 IMAD.MOV.U32 R74, RZ, RZ, R132 ;  /* 0x000000ffff4a3224 */ /* 0x000fc600078e0084 */
[----:B------:R-:W-:-:S05]  /*23e0*/  FFMA R75, R76, R120, R75 ;  /* 0x000000784c4b7223 */ /* 0x000fca000000004b */
[----:B------:R-:W-:-:S04]  /*23f0*/  F2FP.BF16.F32.PACK_AB R75, RZ, R75 ;  /* 0x0000004bff4b723e */ /* 0x000fc800000010ff */
[----:B------:R-:W-:Y:S01]  /*2400*/  PRMT R76, R75, 0x7610, R76 ;  /* 0x000076104b4c7816 */ /* 0x000fe2000000004c */
[----:B------:R-:W-:-:S05]  /*2410*/  @P3 IMAD.MOV.U32 R75, RZ, RZ, R133 ;  /* 0x000000ffff4b3224 */ /* 0x000fca00078e0085 */
[----:B------:R1:W-:Y:S01]  /*2420*/  @P3 STG.E.U16 desc[UR36][R74.64+0x10], R76 ;  /* 0x0000104c4a003986 */ /* 0x0003e2000c101524 */
[----:B------:R-:W-:Y:S05]  /*2430*/  @!P2 BRA `(.L_x_38) ;  /* 0x000000000004a947 */ /* 0x000fea0003800000 */
[----:B------:R4:W5:Y:S02]  /*2440*/  LDG.E.LTC128B.U16 R139, desc[UR36][R128.64+0x12] ;  /* 0x00001224808b7981 */ /* 0x000964000c1e1520 */
.L_x_38:
[----:B------:R-:W-:Y:S05]  /*2450*/  BSYNC B1 ;  /* 0x0000000000017941 */ /* 0x000fea0003800000 */
.L_x_37:
[----:B-1---5:R-:W-:Y:S01]  /*2460*/  IMAD.U32 R74, R139, 0x10000, RZ ;  /* 0x000100008b4a7824 */ /* 0x022fe200078e00ff */
[----:B------:R-:W-:Y:S01]  /*2470*/  ISETP.GT.AND P3, PT, R3, 0x8, P1 ;  /* 0x000000080300780c */ /* 0x000fe20000f64270 */
[----:B------:R-:W-:Y:S01]  /*2480*/  @P2 IMAD.MOV.U32 R75, RZ, RZ, R133 ;  /* 0x000000ffff4b2224 */ /* 0x000fe200078e0085 */
[----:B------:R-:W-:Y:S01]  /*2490*/  BSSY B1, `(.L_x_39) ;  /* 0x0000009000017945 */ /* 0x000fe20003800000 */
[----:B------:R-:W-:-:S04]  /*24a0*/  FMUL R74, R74, R121 ;  /* 0x000000794a4a7220 */ /* 0x000fc80000400000 */
[----:B------:R-:W-:-:S05]  /*24b0*/  FFMA R74, R77, R120, R74 ;  /* 0x000000784d4a7223 */ /* 0x000fca000000004a */
[----:B------:R-:W-:-:S04]  /*24c0*/  F2FP.BF16.F32.PACK_AB R74, RZ, R74 ;  /* 0x0000004aff4a723e */ /* 0x000fc800000010ff */
[----:B------:R-:W-:Y:S02]  /*24d0*/  PRMT R76, R74, 0x7610, R76 ;  /* 0x000076104a4c7816 */ /* 0x000fe4000000004c */
[----:B------:R-:W-:-:S05]  /*24e0*/  @P2 MOV R74, R132 ;  /* 0x00000084004a2202 */ /* 0x000fca0000000f00 */
[----:B------:R1:W-:Y:S01]  /*24f0*/  @P2 STG.E.U16 desc[UR36][R74.64+0x12], R76 ;  /* 0x0000124c4a002986 */ /* 0x0003e2000c101524 */
[----:B------:R-:W-:Y:S05]  /*2500*/  @!P3 BRA `(.L_x_40) ;  /* 0x000000000004b947 */ /* 0x000fea0003800000 */
[----:B------:R0:W5:Y:S02]  /*2510*/  LDG.E.LTC128B.U16 R139, desc[UR36][R130.64+0x10] ;  /* 0x00001024828b7981 */ /* 0x000164000c1e1520 */
.L_x_40:
[----:B------:R-:W-:Y:S05]  /*2520*/  BSYNC B1 ;  /* 0x0000000000017941 */ /* 0x000fea0003800000 */
.L_x_39:
        /* <DEDUP_REMOVED lines=12> */
.L_x_42:
[----:B------:R-:W-:Y:S05]  /*25f0*/  BSYNC B1 ;  /* 0x0000000000017941 */ /* 0x000fea0003800000 */
.L_x_41:
[----:B-1---5:R-:W-:Y:S01]  /*2600*/  IMAD.U32 R74, R139, 0x10000, RZ ;  /* 0x000100008b4a7824 */ /* 0x022fe200078e00ff */
[----:B------:R-:W-:Y:S01]  /*2610*/  ISETP.GT.AND P3, PT, R3, 0x10, P0 ;  /* 0x000000100300780c */ /* 0x000fe20000764270 */
[----:B------:R-:W-:Y:S01]  /*2620*/  @P2 IMAD.MOV.U32 R75, RZ, RZ, R135 ;  /* 0x000000ffff4b2224 */ /* 0x000fe200078e0087 */
[----:B------:R-:W-:Y:S01]  /*2630*/  BSSY B1, `(.L_x_43) ;  /* 0x0000009000017945 */ /* 0x000fe20003800000 */
[----:B------:R-:W-:-:S04]  /*2640*/  FMUL R74, R74, R121 ;  /* 0x000000794a4a7220 */ /* 0x000fc80000400000 */
[----:B------:R-:W-:-:S05]  /*2650*/  FFMA R74, R79, R120, R74 ;  /* 0x000000784f4a7223 */ /* 0x000fca000000004a */
[----:B------:R-:W-:-:S04]  /*2660*/  F2FP.BF16.F32.PACK_AB R74, RZ, R74 ;  /* 0x0000004aff4a723e */ /* 0x000fc800000010ff */
[----:B------:R-:W-:Y:S01]  /*2670*/  PRMT R76, R74, 0x7610, R76 ;  /* 0x000076104a4c7816 */ /* 0x000fe2000000004c */
[----:B------:R-:W-:-:S05]  /*2680*/  @P2 IMAD.MOV.U32 R74, RZ, RZ, R134 ;  /* 0x000000ffff4a2224 */ /* 0x000fca00078e0086 */
[----:B------:R1:W-:Y:S01]  /*2690*/  @P2 STG.E.U16 desc[UR36][R74.64+0x12], R76 ;  /* 0x0000124c4a002986 */ /* 0x0003e2000c101524 */
[----:B------:R-:W-:Y:S05]  /*26a0*/  @!P3 BRA `(.L_x_44) ;  /* 0x000000000004b947 */ /* 0x000fea0003800000 */
[----:B------:R0:W5:Y:S02]  /*26b0*/  LDG.E.LTC128B.U16 R139, desc[UR36][R128.64+0x20] ;  /* 0x00002024808b7981 */ /* 0x000164000c1e1520 */
.L_x_44:
[----:B------:R-:W-:Y:S05]  /*26c0*/  BSYNC B1 ;  /* 0x0000000000017941 */ /* 0x000fea0003800000 */
.L_x_43:
        /* <DEDUP_REMOVED lines=12> */
.L_x_46:
[----:B------:R-:W-:Y:S05]  /*2790*/  BSYNC B1 ;  /* 0x0000000000017941 */ /* 0x000fea0003800000 */
.L_x_45:
[----:B-1---5:R-:W-:Y:S01]  /*27a0*/  SHF.L.U32 R74, R139, 0x10, RZ ;  /* 0x000000108b4a7819 */ /* 0x022fe200000006ff */
[----:B------:R-:W-:Y:S01]  /*27b0*/  @P2 IMAD.MOV.U32 R75, RZ, RZ, R133 ;  /* 0x000000ffff4b2224 */ /* 0x000fe200078e0085 */
[----:B------:R-:W-:Y:S01]  /*27c0*/  ISETP.GT.AND P3, PT, R3, 0x10, P1 ;  /* 0x000000100300780c */ /* 0x000fe20000f64270 */
[----:B------:R-:W-:Y:S02]  /*27d0*/  BSSY B1, `(.L_x_47) ;  /* 0x0000009000017945 */ /* 0x000fe40003800000 */
        /* <DEDUP_REMOVED lines=8> */
.L_x_48:
[----:B------:R-:W-:Y:S05]  /*2860*/  BSYNC B1 ;  /* 0x0000000000017941 */ /* 0x000fea0003800000 */
.L_x_47:
        /* <DEDUP_REMOVED lines=12> */
.L_x_50:
[----:B------:R-:W-:Y:S05]  /*2930*/  BSYNC B1 ;  /* 0x0000000000017941 */ /* 0x000fea0003800000 */
.L_x_49:
        /* <DEDUP_REMOVED lines=12> */
.L_x_52:
[----:B------:R-:W-:Y:S05]  /*2a00*/  BSYNC B1 ;  /* 0x0000000000017941 */ /* 0x000fea0003800000 */
.L_x_51:
[----:B-1---5:R-:W-:Y:S01]  /*2a10*/  IMAD.U32 R74, R139, 0x10000, RZ ;  /* 0x000100008b4a7824 */ /* 0x022fe200078e00ff */
[----:B------:R-:W-:Y:S01]  /*2a20*/  ISETP.GT.AND P2, PT, R3, 0x19, P0 ;  /* 0x000000190300780c */ /* 0x000fe20000744270 */
[----:B------:R-:W-:Y:S02]  /*2a30*/  BSSY B1, `(.L_x_53) ;  /* 0x000000a000017945 */ /* 0x000fe40003800000 */
[----:B------:R-:W-:Y:S01]  /*2a40*/  FMUL R75, R74, R121 ;  /* 0x000000794a4b7220 */ /* 0x000fe20000400000 */
[----:B------:R-:W-:-:S03]  /*2a50*/  @P3 IMAD.MOV.U32 R74, RZ, RZ, R132 ;  /* 0x000000ffff4a3224 */ /* 0x000fc600078e0084 */
[----:B------:R-:W-:-:S05]  /*2a60*/  FFMA R75, R84, R120, R75 ;  /* 0x00000078544b7223 */ /* 0x000fca000000004b */
[----:B------:R-:W-:-:S04]  /*2a70*/  F2FP.BF16.F32.PACK_AB R75, RZ, R75 ;  /* 0x0000004bff4b723e */ /* 0x000fc800000010ff */
[----:B------:R-:W-:Y:S02]  /*2a80*/  PRMT R76, R75, 0x7610, R76 ;  /* 0x000076104b4c7816 */ /* 0x000fe4000000004c */
[----:B------:R-:W-:-:S05]  /*2a90*/  @P3 MOV R75, R133 ;  /* 0x00000085004b3202 */ /* 0x000fca0000000f00 */
[----:B------:R1:W-:Y:S01]  /*2aa0*/  @P3 STG.E.U16 desc[UR36][R74.64+0x30], R76 ;  /* 0x0000304c4a003986 */ /* 0x0003e2000c101524 */
[----:B------:R-:W-:Y:S05]  /*2ab0*/  @!P2 BRA `(.L_x_54) ;  /* 0x000000000004a947 */ /* 0x000fea0003800000 */
[----:B------:R0:W5:Y:S02]  /*2ac0*/  LDG.E.LTC128B.U16 R139, desc[UR36][R128.64+0x32] ;  /* 0x00003224808b7981 */ /* 0x000164000c1e1520 */
.L_x_54:
[----:B------:R-:W-:Y:S05]  /*2ad0*/  BSYNC B1 ;  /* 0x0000000000017941 */ /* 0x000fea0003800000 */
.L_x_53:
        /* <DEDUP_REMOVED lines=12> */
.L_x_56:
[----:B------:R-:W-:Y:S05]  /*2ba0*/  BSYNC B1 ;  /* 0x0000000000017941 */ /* 0x000fea0003800000 */
.L_x_55:
        /* <DEDUP_REMOVED lines=12> */
.L_x_58:
[----:B------:R-:W-:Y:S05]  /*2c70*/  BSYNC B1 ;  /* 0x0000000000017941 */ /* 0x000fea0003800000 */
.L_x_57:
        /* <DEDUP_REMOVED lines=12> */
.L_x_60:
[----:B------:R-:W-:Y:S05]  /*2d40*/  BSYNC B1 ;  /* 0x0000000000017941 */ /* 0x000fea0003800000 */
.L_x_59:
[----:B-1---5:R-:W-:Y:S01]  /*2d50*/  IMAD.U32 R74, R139, 0x10000, RZ ;  /* 0x000100008b4a7824 */ /* 0x022fe200078e00ff */
[----:B------:R-:W-:Y:S01]  /*2d60*/  ISETP.GT.AND P2, PT, R3, 0x21, P0 ;  /* 0x000000210300780c */ /* 0x000fe20000744270 */
[----:B------:R-:W-:Y:S02]  /*2d70*/  BSSY B1, `(.L_x_61) ;  /* 0x000000a000017945 */ /* 0x000fe40003800000 */
[----:B------:R-:W-:Y:S01]  /*2d80*/  FMUL R75, R74, R121 ;  /* 0x000000794a4b7220 */ /* 0x000fe20000400000 */
[----:B------:R-:W-:-:S03]  /*2d90*/  @P3 MOV R74, R132 ;  /* 0x00000084004a3202 */ /* 0x000fc60000000f00 */
[----:B------:R-:W-:-:S05]  /*2da0*/  FFMA R75, R88, R120, R75 ;  /* 0x00000078584b7223 */ /* 0x000fca000000004b */
[----:B------:R-:W-:-:S04]  /*2db0*/  F2FP.BF16.F32.PACK_AB R75, RZ, R75 ;  /* 0x0000004bff4b723e */ /* 0x000fc800000010ff */
[----:B------:R-:W-:Y:S01]  /*2dc0*/  PRMT R76, R75, 0x7610, R76 ;  /* 0x000076104b4c7816 */ /* 0x000fe2000000004c */
[----:B------:R-:W-:-:S05]  /*2dd0*/  @P3 IMAD.MOV.U32 R75, RZ, RZ, R133 ;  /* 0x000000ffff4b3224 */ /* 0x000fca00078e0085 */
[----:B------:R1:W-:Y:S01]  /*2de0*/  @P3 STG.E.U16 desc[UR36][R74.64+0x40], R76 ;  /* 0x0000404c4a003986 */ /* 0x0003e2000c101524 */
[----:B------:R-:W-:Y:S05]  /*2df0*/  @!P2 BRA `(.L_x_62) ;  /* 0x000000000004a947 */ /* 0x000fea0003800000 */
[----:B------:R0:W5:Y:S02]  /*2e00*/  LDG.E.LTC128B.U16 R139, desc[UR36][R128.64+0x42] ;  /* 0x00004224808b7981 */ /* 0x000164000c1e1520 */
.L_x_62:
[----:B------:R-:W-:Y:S05]  /*2e10*/  BSYNC B1 ;  /* 0x0000000000017941 */ /* 0x000fea0003800000 */
.L_x_61:
        /* <DEDUP_REMOVED lines=12> */
.L_x_64:
[----:B------:R-:W-:Y:S05]  /*2ee0*/  BSYNC B1 ;  /* 0x0000000000017941 */ /* 0x000fea0003800000 */
.L_x_63:
        /* <DEDUP_REMOVED lines=12> */
.L_x_66:
[----:B------:R-:W-:Y:S05]  /*2fb0*/  BSYNC B1 ;  /* 0x0000000000017941 */ /* 0x000fea0003800000 */
.L_x_65:
[----:B-1---5:R-:W-:Y:S01]  /*2fc0*/  IMAD.U32 R74, R139, 0x10000, RZ ;  /* 0x000100008b4a7824 */ /* 0x022fe200078e00ff */
[----:B------:R-:W-:Y:S01]  /*2fd0*/  @P2 MOV R75, R135 ;  /* 0x00000087004b2202 */ /* 0x000fe20000000f00 */
[----:B------:R-:W-:Y:S01]  /*2fe0*/  BSSY B1, `(.L_x_67) ;  /* 0x000000a000017945 */ /* 0x000fe20003800000 */
[----:B------:R-:W-:Y:S01]  /*2ff0*/  ISETP.GT.AND P3, PT, R3, 0x28, P0 ;  /* 0x000000280300780c */ /* 0x000fe20000764270 */
        /* <DEDUP_REMOVED lines=8> */
.L_x_68:
[----:B------:R-:W-:Y:S05]  /*3080*/  BSYNC B1 ;  /* 0x0000000000017941 */ /* 0x000fea0003800000 */
.L_x_67:
        /* <DEDUP_REMOVED lines=12> */
.L_x_70:
[----:B------:R-:W-:Y:S05]  /*3150*/  BSYNC B1 ;  /* 0x0000000000017941 */ /* 0x000fea0003800000 */
.L_x_69:
        /* <DEDUP_REMOVED lines=12> */
.L_x_72:
[----:B------:R-:W-:Y:S05]  /*3220*/  BSYNC B1 ;  /* 0x0000000000017941 */ /* 0x000fea0003800000 */
.L_x_71:
        /* <DEDUP_REMOVED lines=12> */
.L_x_74:
[----:B------:R-:W-:Y:S05]  /*32f0*/  BSYNC B1 ;  /* 0x0000000000017941 */ /* 0x000fea0003800000 */
.L_x_73:
        /* <DEDUP_REMOVED lines=12> */
.L_x_76:
[----:B------:R-:W-:Y:S05]  /*33c0*/  BSYNC B1 ;  /* 0x0000000000017941 */ /* 0x000fea0003800000 */
.L_x_75:
        /* <DEDUP_REMOVED lines=12> */
.L_x_78:
[----:B------:R-:W-:Y:S05]  /*3490*/  BSYNC B1 ;  /* 0x0000000000017941 */ /* 0x000fea0003800000 */
.L_x_77:
        /* <DEDUP_REMOVED lines=12> */
.L_x_80:
[----:B------:R-:W-:Y:S05]  /*3560*/  BSYNC B1 ;  /* 0x0000000000017941 */ /* 0x000fea0003800000 */
.L_x_79:
        /* <DEDUP_REMOVED lines=12> */
.L_x_82:
[----:B------:R-:W-:Y:S05]  /*3630*/  BSYNC B1 ;  /* 0x0000000000017941 */ /* 0x000fea0003800000 */
.L_x_81:
        /* <DEDUP_REMOVED lines=12> */
.L_x_84:
[----:B------:R-:W-:Y:S05]  /*3700*/  BSYNC B1 ;  /* 0x0000000000017941 */ /* 0x000fea0003800000 */
.L_x_83:
        /* <DEDUP_REMOVED lines=12> */
.L_x_86:
[----:B------:R-:W-:Y:S05]  /*37d0*/  BSYNC B1 ;  /* 0x0000000000017941 */ /* 0x000fea0003800000 */
.L_x_85:
        /* <DEDUP_REMOVED lines=12> */
.L_x_88:
[----:B------:R-:W-:Y:S05]  /*38a0*/  BSYNC B1 ;  /* 0x0000000000017941 */ /* 0x000fea0003800000 */
.L_x_87:
        /* <DEDUP_REMOVED lines=12> */
.L_x_90:
[----:B------:R-:W-:Y:S05]  /*3970*/  BSYNC B1 ;  /* 0x0000000000017941 */ /* 0x000fea0003800000 */
.L_x_89:
        /* <DEDUP_REMOVED lines=12> */
.L_x_92:
[----:B------:R-:W-:Y:S05]  /*3a40*/  BSYNC B1 ;  /* 0x0000000000017941 */ /* 0x000fea0003800000 */
.L_x_91:
        /* <DEDUP_REMOVED lines=12> */
.L_x_94:
[----:B------:R-:W-:Y:S05]  /*3b10*/  BSYNC B1 ;  /* 0x0000000000017941 */ /* 0x000fea0003800000 */
.L_x_93:
        /* <DEDUP_REMOVED lines=12> */
.L_x_96:
[----:B------:R-:W-:Y:S05]  /*3be0*/  BSYNC B1 ;  /* 0x0000000000017941 */ /* 0x000fea0003800000 */
.L_x_95:
        /* <DEDUP_REMOVED lines=12> */
.L_x_98:
[----:B------:R-:W-:Y:S05]  /*3cb0*/  BSYNC B1 ;  /* 0x0000000000017941 */ /* 0x000fea0003800000 */
.L_x_97:
        /* <DEDUP_REMOVED lines=12> */
.L_x_100:
[----:B------:R-:W-:Y:S05]  /*3d80*/  BSYNC B1 ;  /* 0x0000000000017941 */ /* 0x000fea0003800000 */
.L_x_99:
        /* <DEDUP_REMOVED lines=12> */
.L_x_102:
[----:B------:R-:W-:Y:S05]  /*3e50*/  BSYNC B1 ;  /* 0x0000000000017941 */ /* 0x000fea0003800000 */
.L_x_101:
        /* <DEDUP_REMOVED lines=12> */
.L_x_104:
[----:B------:R-:W-:Y:S05]  /*3f20*/  BSYNC B1 ;  /* 0x0000000000017941 */ /* 0x000fea0003800000 */
.L_x_103:
        /* <DEDUP_REMOVED lines=12> */
.L_x_106:
[----:B------:R-:W-:Y:S05]  /*3ff0*/  BSYNC B1 ;  /* 0x0000000000017941 */ /* 0x000fea0003800000 */
.L_x_105:
        /* <DEDUP_REMOVED lines=12> */
.L_x_108:
[----:B------:R-:W-:Y:S05]  /*40c0*/  BSYNC B1 ;  /* 0x0000000000017941 */ /* 0x000fea0003800000 */
.L_x_107:
        /* <DEDUP_REMOVED lines=12> */
.L_x_110:
[----:B------:R-:W-:Y:S05]  /*4190*/  BSYNC B1 ;  /* 0x0000000000017941 */ /* 0x000fea0003800000 */
.L_x_109:
        /* <DEDUP_REMOVED lines=12> */
.L_x_112:
[----:B------:R-:W-:Y:S05]  /*4260*/  BSYNC B1 ;  /* 0x0000000000017941 */ /* 0x000fea0003800000 */
.L_x_111:
        /* <DEDUP_REMOVED lines=12> */
.L_x_114:
[----:B------:R-:W-:Y:S05]  /*4330*/  BSYNC B1 ;  /* 0x0000000000017941 */ /* 0x000fea0003800000 */
.L_x_113:
        /* <DEDUP_REMOVED lines=12> */
.L_x_116:
[----:B------:R-:W-:Y:S05]  /*4400*/  BSYNC B1 ;  /* 0x0000000000017941 */ /* 0x000fea0003800000 */
.L_x_115:
        /* <DEDUP_REMOVED lines=12> */
.L_x_118:
[----:B------:R-:W-:Y:S05]  /*44d0*/  BSYNC B1 ;  /* 0x0000000000017941 */ /* 0x000fea0003800000 */
.L_x_117:
        /* <DEDUP_REMOVED lines=12> */
.L_x_120:
[----:B------:R-:W-:Y:S05]  /*45a0*/  BSYNC B1 ;  /* 0x0000000000017941 */ /* 0x000fea0003800000 */
.L_x_119:
[----:B-1---5:R-:W-:Y:S01]  /*45b0*/  IMAD.U32 R74, R139, 0x10000, RZ ;  /* 0x000100008b4a7824 */ /* 0x022fe200078e00ff */
[----:B------:R-:W-:Y:S01]  /*45c0*/  ISETP.GT.AND P1, PT, R3, 0x59, P1 ;  /* 0x000000590300780c */ /* 0x000fe20000f24270 */
[----:B------:R-:W-:Y:S01]  /*45d0*/  BSSY B1, `(.L_x_121) ;  /* 0x000000b000017945 */ /* 0x000fe20003800000 */
[----:B------:R-:W-:Y:S01]  /*45e0*/  IADD3 R123, P0, R123, 0x80, RZ ;  /* 0x000000807b7b7810 */ /* 0x000fe20007f1e0ff */
        /* <DEDUP_REMOVED lines=9> */
.L_x_122:
[----:B------:R-:W-:Y:S05]  /*4680*/  BSYNC B1 ;  /* 0x0000000000017941 */ /* 0x000fea0003800000 */
.L_x_121:
[----:B-1---5:R-:W-:Y:S01]  /*4690*/  IMAD.U32 R74, R139, 0x10000, RZ ;  /* 0x000100008b4a7824 */ /* 0x022fe200078e00ff */
[----:B------:R-:W-:Y:S01]  /*46a0*/  BSSY B1, `(.L_x_123) ;  /* 0x0000011000017945 */ /* 0x000fe20003800000 */
[----:B------:R-:W-:Y:S01]  /*46b0*/  IMAD.X R125, RZ, RZ, R125, P0 ;  /* 0x000000ffff7d7224 */ /* 0x000fe200000e067d */
[----:B------:R-:W-:Y:S01]  /*46c0*/  ISETP.GT.AND P0, PT, R122, 0x80, PT ;  /* 0x000000807a00780c */ /* 0x000fe20003f04270 */
[----:B------:R-:W-:Y:S02]  /*46d0*/  FMUL R74, R74, R121 ;  /* 0x000000794a4a7220 */ /* 0x000fe40000400000 */
[----:B------:R-:W-:Y:S01]  /*46e0*/  IMAD R76, R125, R12, RZ ;  /* 0x0000000c7d4c7224 */ /* 0x000fe200078e02ff */
[----:B------:R-:W-:Y:S01]  /*46f0*/  ISETP.GT.AND P3, PT, R3, RZ, P0 ;  /* 0x000000ff0300720c */ /* 0x000fe20000764270 */
[----:B------:R-:W-:Y:S01]  /*4700*/  FFMA R119, R119, R120, R74 ;  /* 0x0000007877777223 */ /* 0x000fe2000000004a */
[----:B------:R-:W-:-:S04]  /*4710*/  IMAD.WIDE.U32 R74, R123, R12, R20 ;  /* 0x0000000c7b4a7225 */ /* 0x000fc800078e0014 */
[----:B------:R-:W-:Y:S01]  /*4720*/  F2FP.BF16.F32.PACK_AB R119, RZ, R119 ;  /* 0x00000077ff77723e */ /* 0x000fe200000010ff */
[----:B------:R-:W-:Y:S01]  /*4730*/  IMAD R81, R123, R13, R76 ;  /* 0x0000000d7b517224 */ /* 0x000fe200078e024c */
[----:B------:R-:W-:-:S03]  /*4740*/  LEA R76, P2, R74, R8, 0x1 ;  /* 0x000000084a4c7211 */ /* 0x000fc600078408ff */
[----:B------:R1:W-:Y:S01]  /*4750*/  @P1 STG.E.U16 desc[UR36][R134.64+0xb2], R119 ;  /* 0x0000b27786001986 */ /* 0x0003e2000c101524 */
[----:B------:R-:W-:-:S05]  /*4760*/  IMAD.IADD R13, R75, 0x1, R81 ;  /* 0x000000014b0d7824 */ /* 0x000fca00078e0251 */
[----:B------:R-:W-:Y:S01]  /*4770*/  LEA.HI.X R77, R74, R9, R13, 0x1, P2 ;  /* 0x000000094a4d7211 */ /* 0x000fe200010f0c0d */
[----:B------:R-:W-:Y:S01]  /*4780*/  IMAD.WIDE.U32 R74, R123, R12, R6 ;  /* 0x0000000c7b4a7225 */ /* 0x000fe200078e0006 */
[----:B------:R-:W-:Y:S06]  /*4790*/  @!P3 BRA `(.L_x_124) ;  /* 0x000000000004b947 */ /* 0x000fec0003800000 */
[----:B------:R0:W5:Y:S02]  /*47a0*/  LDG.E.LTC128B.U16 R139, desc[UR36][R76.64] ;  /* 0x000000244c8b7981 */ /* 0x000164000c1e1520 */
.L_x_124:
[----:B------:R-:W-:Y:S05]  /*47b0*/  BSYNC B1 ;  /* 0x0000000000017941 */ /* 0x000fea0003800000 */
.L_x_123:
[----:B0----5:R-:W-:Y:S01]  /*47c0*/  IMAD.U32 R76, R139, 0x10000, RZ ;  /* 0x000100008b4c7824 */ /* 0x021fe200078e00ff */
[----:B------:R-:W-:Y:S01]  /*47d0*/  ISETP.GT.AND P2, PT, R3, 0x1, P0 ;  /* 0x000000010300780c */ /* 0x000fe20000744270 */
[----:B------:R-:W-:Y:S01]  /*47e0*/  IMAD.IADD R75, R81, 0x1, R75 ;  /* 0x00000001514b7824 */ /* 0x000fe200078e024b */
[----:B------:R-:W-:Y:S01]  /*47f0*/  BSSY B1, `(.L_x_125) ;  /* 0x000000d000017945 */ /* 0x000fe20003800000 */
[----:B------:R-:W-:Y:S01]  /*4800*/  FMUL R13, R76, R121 ;  /* 0x000000794c0d7220 */ /* 0x000fe20000400000 */
[----:B------:R-:W-:Y:S01]  /*4810*/  LEA R76, P1, R4, R132, 0x8 ;  /* 0x00000084044c7211 */ /* 0x000fe200078240ff */
[----:B------:R-:W-:-:S04]  /*4820*/  IMAD.WIDE.U32 R78, R23, R10, R74 ;  /* 0x0000000a174e7225 */ /* 0x000fc800078e004a */
[----:B------:R-:W-:Y:S01]  /*4830*/  FFMA R13, R24, R120, R13 ;  /* 0x00000078180d7223 */ /* 0x000fe2000000000d */
[----:B------:R-:W-:Y:S01]  /*4840*/  LEA.HI.X R77, R4, R133, R5, 0x8, P1 ;  /* 0x00000085044d7211 */ /* 0x000fe200008f4405 */
[----:B------:R-:W-:Y:S01]  /*4850*/  IMAD.IADD R24, R11, 0x1, R79 ;  /* 0x000000010b187824 */ /* 0x000fe200078e024f */
[C---:B------:R-:W-:Y:S02]  /*4860*/  LEA R74, P4, R78.reuse, R8, 0x1 ;  /* 0x000000084e4a7211 */ /* 0x040fe400078808ff */
[----:B------:R-:W-:Y:S02]  /*4870*/  F2FP.BF16.F32.PACK_AB R13, RZ, R13 ;  /* 0x0000000dff0d723e */ /* 0x000fe400000010ff */
[----:B------:R-:W-:-:S03]  /*4880*/  LEA.HI.X R75, R78, R9, R24, 0x1, P4 ;  /* 0x000000094e4b7211 */ /* 0x000fc600020f0c18 */
[----:B------:R0:W-:Y:S01]  /*4890*/  @P3 STG.E.U16 desc[UR36][R76.64], R13 ;  /* 0x0000000d4c003986 */ /* 0x0001e2000c101524 */
[----:B------:R-:W-:Y:S05]  /*48a0*/  @!P2 BRA `(.L_x_126) ;  /* 0x000000000004a947 */ /* 0x000fea0003800000 */
[----:B------:R0:W5:Y:S02]  /*48b0*/  LDG.E.LTC128B.U16 R139, desc[UR36][R74.64+0x2] ;  /* 0x000002244a8b7981 */ /* 0x000164000c1e1520 */
.L_x_126:
[----:B------:R-:W-:Y:S05]  /*48c0*/  BSYNC B1 ;  /* 0x0000000000017941 */ /* 0x000fea0003800000 */
.L_x_125:
[----:B-----5:R-:W-:Y:S01]  /*48d0*/  IMAD.U32 R4, R139, 0x10000, RZ ;  /* 0x000100008b047824 */ /* 0x020fe200078e00ff */
[----:B------:R-:W-:Y:S01]  /*48e0*/  ISETP.GT.AND P1, PT, R122, 0x88, PT ;  /* 0x000000887a00780c */ /* 0x000fe20003f24270 */
[----:B0-----:R-:W-:Y:S01]  /*48f0*/  IMAD.WIDE.U32 R12, R123, R12, R126 ;  /* 0x0000000c7b0c7225 */ /* 0x001fe200078e007e */
[----:B------:R-:W-:Y:S03]  /*4900*/  BSSY B1, `(.L_x_127) ;  /* 0x0000011000017945 */ /* 0x000fe60003800000 */
[----:B------:R-:W-:Y:S01]  /*4910*/  FMUL R4, R4, R121 ;  /* 0x0000007904047220 */ /* 0x000fe20000400000 */
[----:B------:R-:W-:Y:S01]  /*4920*/  ISETP.GT.AND P3, PT, R3, RZ, P1 ;  /* 0x000000ff0300720c */ /* 0x000fe20000f64270 */
[----:B------:R-:W-:Y:S01]  /*4930*/  IMAD.IADD R81, R81, 0x1, R13 ;  /* 0x0000000151517824 */ /* 0x000fe200078e020d */
[----:B------:R-:W-:Y:S01]  /*4940*/  IADD3 R14, P5, R14, R12, RZ ;  /* 0x0000000c0e0e7210 */ /* 0x000fe20007fbe0ff */
[----:B------:R-:W-:Y:S01]  /*4950*/  FFMA R4, R25, R120, R4 ;  /* 0x0000007819047223 */ /* 0x000fe20000000004 */
[----:B------:R-:W-:Y:S01]  /*4960*/  @P2 IMAD.MOV.U32 R15, RZ, RZ, R77 ;  /* 0x000000ffff0f2224 */ /* 0x000fe200078e004d */
[----:B------:R-:W-:-:S02]  /*4970*/  IADD3 R12, P4, R6, R12, RZ ;  /* 0x0000000c060c7210 */ /* 0x000fc40007f9e0ff */
[----:B------:R-:W-:Y:S02]  /*4980*/  IADD3.X R20, R81, R21, RZ, P5, !PT ;  /* 0x0000001551147210 */ /* 0x000fe40002ffe4ff */
[----:B------:R-:W-:Y:S02]  /*4990*/  F2FP.BF16.F32.PACK_AB R5, RZ, R4 ;  /* 0x00000004ff05723e */ /* 0x000fe400000010ff */
[C---:B------:R-:W-:Y:S02]  /*49a0*/  LEA R4, P5, R14.reuse, R8, 0x1 ;  /* 0x000000080e047211 */ /* 0x040fe400078a08ff */
[----:B------:R-:W-:Y:S02]  /*49b0*/  PRMT R21, R5, 0x7610, R21 ;  /* 0x0000761005157816 */ /* 0x000fe40000000015 */
[----:B------:R-:W-:Y:S01]  /*49c0*/  LEA.HI.X R5, R14, R9, R20, 0x1, P5 ;  /* 0x000000090e057211 */ /* 0x000fe200028f0c14 */
[----:B------:R-:W-:-:S05]  /*49d0*/  @P2 IMAD.MOV.U32 R14, RZ, RZ, R76 ;  /* 0x000000ffff0e2224 */ /* 0x000fca00078e004c */
[----:B------:R0:W-:Y:S01]  /*49e0*/  @P2 STG.E.U16 desc[UR36][R14.64+0x2], R21 ;  /* 0x000002150e002986 */ /* 0x0001e2000c101524 */
[----:B------:R-:W-:Y:S05]  /*49f0*/  @!P3 BRA `(.L_x_128) ;  /* 0x000000000004b947 */ /* 0x000fea0003800000 */
[----:B------:R0:W5:Y:S02]  /*4a00*/  LDG.E.LTC128B.U16 R139, desc[UR36][R4.64] ;  /* 0x00000024048b7981 */ /* 0x000164000c1e1520 */
.L_x_128:
[----:B------:R-:W-:Y:S05]  /*4a10*/  BSYNC B1 ;  /* 0x0000000000017941 */ /* 0x000fea0003800000 */
.L_x_127:
[----:B0----5:R-:W-:Y:S01]  /*4a20*/  IMAD.U32 R4, R139, 0x10000, RZ ;  /* 0x000100008b047824 */ /* 0x021fe200078e00ff */
[----:B------:R-:W-:Y:S01]  /*4a30*/  ISETP.GT.AND P2, PT, R3, 0x1, P1 ;  /* 0x000000010300780c */ /* 0x000fe20000f44270 */
[----:B------:R-:W-:Y:S01]  /*4a40*/  IMAD.X R13, R7, 0x1, R81, P4 ;  /* 0x00000001070d7824 */ /* 0x000fe200020e0651 */
[----:B------:R-:W-:Y:S01]  /*4a50*/  IADD3 R72, P4, R76, R72, RZ ;  /* 0x000000484c487210 */ /* 0x000fe20007f9e0ff */
[----:B------:R-:W-:Y:S01]  /*4a60*/  FMUL R7, R4, R121 ;  /* 0x0000007904077220 */ /* 0x000fe20000400000 */
[----:B------:R-:W-:Y:S01]  /*4a70*/  BSSY B1, `(.L_x_129) ;  /* 0x000000b000017945 */ /* 0x000fe20003800000 */
[----:B------:R-:W-:-:S04]  /*4a80*/  IMAD.WIDE.U32 R4, R23, R10, R12 ;  /* 0x0000000a17047225 */ /* 0x000fc800078e000c */
[----:B------:R-:W-:Y:S01]  /*4a90*/  FFMA R7, R26, R120, R7 ;  /* 0x000000781a077223 */ /* 0x000fe20000000007 */
[----:B------:R-:W-:Y:S01]  /*4aa0*/  IMAD.X R73, R77, 0x1, R73, P4 ;  /* 0x000000014d497824 */ /* 0x000fe200020e0649 */
[----:B------:R-:W-:Y:S01]  /*4ab0*/  LEA R8, P5, R4, R8, 0x1 ;  /* 0x0000000804087211 */ /* 0x000fe200078a08ff */
[----:B------:R-:W-:Y:S02]  /*4ac0*/  IMAD.IADD R11, R11, 0x1, R5 ;  /* 0x000000010b0b7824 */ /* 0x000fe400078e0205 */
[----:B------:R-:W-:-:S03]  /*4ad0*/  F2FP.BF16.F32.PACK_AB R7, RZ, R7 ;  /* 0x00000007ff07723e */ /* 0x000fc600000010ff */
[----:B------:R-:W-:Y:S02]  /*4ae0*/  LEA.HI.X R9, R4, R9, R11, 0x1, P5 ;  /* 0x0000000904097211 */ /* 0x000fe400028f0c0b */
[----:B------:R0:W-:Y:S01]  /*4af0*/  @P3 STG.E.U16 desc[UR36][R72.64], R7 ;  /* 0x0000000748003986 */ /* 0x0001e2000c101524 */
[----:B------:R-:W-:Y:S05]  /*4b00*/  @!P2 BRA `(.L_x_130) ;  /* 0x000000000004a947 */ /* 0x000fea0003800000 */
[----:B------:R0:W5:Y:S02]  /*4b10*/  LDG.E.LTC128B.U16 R139, desc[UR36][R8.64+0x2] ;  /* 0x00000224088b7981 */ /* 0x000164000c1e1520 */
.L_x_130:
[----:B------:R-:W-:Y:S05]  /*4b20*/  BSYNC B1 ;  /* 0x0000000000017941 */ /* 0x000fea0003800000 */
.L_x_129:
[----:B-----5:R-:W-:Y:S01]  /*4b30*/  IMAD.U32 R4, R139, 0x10000, RZ ;  /* 0x000100008b047824 */ /* 0x020fe200078e00ff */
        /* <DEDUP_REMOVED lines=11> */
.L_x_132:
[----:B------:R-:W-:Y:S05]  /*4bf0*/  BSYNC B1 ;  /* 0x0000000000017941 */ /* 0x000fea0003800000 */
.L_x_131:
[----:B0----5:R-:W-:Y:S01]  /*4c00*/  SHF.L.U32 R4, R139, 0x10, RZ ;  /* 0x000000108b047819 */ /* 0x021fe200000006ff */
[----:B------:R-:W-:Y:S01]  /*4c10*/  BSSY B1, `(.L_x_133) ;  /* 0x000000b000017945 */ /* 0x000fe20003800000 */
[----:B------:R-:W-:-:S03]  /*4c20*/  ISETP.GT.AND P2, PT, R3, 0x9, P0 ;  /* 0x000000090300780c */ /* 0x000fc60000744270 */
        /* <DEDUP_REMOVED lines=9> */
.L_x_134:
[----:B------:R-:W-:Y:S05]  /*4cc0*/  BSYNC B1 ;  /* 0x0000000000017941 */ /* 0x000fea0003800000 */
.L_x_133:
[----:B0----5:R-:W-:Y:S01]  /*4cd0*/  IMAD.U32 R4, R139, 0x10000, RZ ;  /* 0x000100008b047824 */ /* 0x021fe200078e00ff */
        /* <DEDUP_REMOVED lines=11> */
.L_x_136:
[----:B------:R-:W-:Y:S05]  /*4d90*/  BSYNC B1 ;  /* 0x0000000000017941 */ /* 0x000fea0003800000 */
.L_x_135:
[----:B0----5:R-:W-:Y:S01]  /*4da0*/  IMAD.U32 R4, R139, 0x10000, RZ ;  /* 0x000100008b047824 */ /* 0x021fe200078e00ff */
        /* <DEDUP_REMOVED lines=11> */
.L_x_138:
[----:B------:R-:W-:Y:S05]  /*4e60*/  BSYNC B1 ;  /* 0x0000000000017941 */ /* 0x000fea0003800000 */
.L_x_137:
[----:B0----5:R-:W-:Y:S01]  /*4e70*/  IMAD.U32 R4, R139, 0x10000, RZ ;  /* 0x000100008b047824 */ /* 0x021fe200078e00ff */
        /* <DEDUP_REMOVED lines=11> */
.L_x_140:
[----:B------:R-:W-:Y:S05]  /*4f30*/  BSYNC B1 ;  /* 0x0000000000017941 */ /* 0x000fea0003800000 */
.L_x_139:
        /* <DEDUP_REMOVED lines=12> */
.L_x_142:
[----:B------:R-:W-:Y:S05]  /*5000*/  BSYNC B1 ;  /* 0x0000000000017941 */ /* 0x000fea0003800000 */
.L_x_141:
        /* <DEDUP_REMOVED lines=12> */
.L_x_144:
[----:B------:R-:W-:Y:S05]  /*50d0*/  BSYNC B1 ;  /* 0x0000000000017941 */ /* 0x000fea0003800000 */
.L_x_143:
[----:B0----5:R-:W-:Y:S01]  /*50e0*/  IMAD.U32 R4, R139, 0x10000, RZ ;  /* 0x000100008b047824 */ /* 0x021fe200078e00ff */
        /* <DEDUP_REMOVED lines=11> */
.L_x_146:
[----:B------:R-:W-:Y:S05]  /*51a0*/  BSYNC B1 ;  /* 0x0000000000017941 */ /* 0x000fea0003800000 */
.L_x_145:
        /* <DEDUP_REMOVED lines=12> */
.L_x_148:
[----:B------:R-:W-:Y:S05]  /*5270*/  BSYNC B1 ;  /* 0x0000000000017941 */ /* 0x000fea0003800000 */
.L_x_147:
        /* <DEDUP_REMOVED lines=12> */
.L_x_150:
[----:B------:R-:W-:Y:S05]  /*5340*/  BSYNC B1 ;  /* 0x0000000000017941 */ /* 0x000fea0003800000 */
.L_x_149:
        /* <DEDUP_REMOVED lines=12> */
.L_x_152:
[----:B------:R-:W-:Y:S05]  /*5410*/  BSYNC B1 ;  /* 0x0000000000017941 */ /* 0x000fea0003800000 */
.L_x_151:
        /* <DEDUP_REMOVED lines=12> */
.L_x_154:
[----:B------:R-:W-:Y:S05]  /*54e0*/  BSYNC B1 ;  /* 0x0000000000017941 */ /* 0x000fea0003800000 */
.L_x_153:
        /* <DEDUP_REMOVED lines=12> */
.L_x_156:
[----:B------:R-:W-:Y:S05]  /*55b0*/  BSYNC B1 ;  /* 0x0000000000017941 */ /* 0x000fea0003800000 */
.L_x_155:
        /* <DEDUP_REMOVED lines=12> */
.L_x_158:
[----:B------:R-:W-:Y:S05]  /*5680*/  BSYNC B1 ;  /* 0x0000000000017941 */ /* 0x000fea0003800000 */
.L_x_157:
        /* <DEDUP_REMOVED lines=12> */
.L_x_160:
[----:B------:R-:W-:Y:S05]  /*5750*/  BSYNC B1 ;  /* 0x0000000000017941 */ /* 0x000fea0003800000 */
.L_x_159:
        /* <DEDUP_REMOVED lines=12> */
.L_x_162:
[----:B------:R-:W-:Y:S05]  /*5820*/  BSYNC B1 ;  /* 0x0000000000017941 */ /* 0x000fea0003800000 */
.L_x_161:
        /* <DEDUP_REMOVED lines=12> */
.L_x_164:
[----:B------:R-:W-:Y:S05]  /*58f0*/  BSYNC B1 ;  /* 0x0000000000017941 */ /* 0x000fea0003800000 */
.L_x_163:
        /* <DEDUP_REMOVED lines=12> */
.L_x_166:
[----:B------:R-:W-:Y:S05]  /*59c0*/  BSYNC B1 ;  /* 0x0000000000017941 */ /* 0x000fea0003800000 */
.L_x_165:
        /* <DEDUP_REMOVED lines=12> */
.L_x_168:
[----:B------:R-:W-:Y:S05]  /*5a90*/  BSYNC B1 ;  /* 0x0000000000017941 */ /* 0x000fea0003800000 */
.L_x_167:
        /* <DEDUP_REMOVED lines=12> */
.L_x_170:
[----:B------:R-:W-:Y:S05]  /*5b60*/  BSYNC B1 ;  /* 0x0000000000017941 */ /* 0x000fea0003800000 */
.L_x_169:
        /* <DEDUP_REMOVED lines=12> */
.L_x_172:
[----:B------:R-:W-:Y:S05]  /*5c30*/  BSYNC B1 ;  /* 0x0000000000017941 */ /* 0x000fea0003800000 */
.L_x_171:
        /* <DEDUP_REMOVED lines=12> */
.L_x_174:
[----:B------:R-:W-:Y:S05]  /*5d00*/  BSYNC B1 ;  /* 0x0000000000017941 */ /* 0x000fea0003800000 */
.L_x_173:
        /* <DEDUP_REMOVED lines=12> */
.L_x_176:
[----:B------:R-:W-:Y:S05]  /*5dd0*/  BSYNC B1 ;  /* 0x0000000000017941 */ /* 0x000fea0003800000 */
.L_x_175:
        /* <DEDUP_REMOVED lines=12> */
.L_x_178:
[----:B------:R-:W-:Y:S05]  /*5ea0*/  BSYNC B1 ;  /* 0x0000000000017941 */ /* 0x000fea0003800000 */
.L_x_177:
        /* <DEDUP_REMOVED lines=12> */
.L_x_180:
[----:B------:R-:W-:Y:S05]  /*5f70*/  BSYNC B1 ;  /* 0x0000000000017941 */ /* 0x000fea0003800000 */
.L_x_179:
        /* <DEDUP_REMOVED lines=12> */
.L_x_182:
[----:B------:R-:W-:Y:S05]  /*6040*/  BSYNC B1 ;  /* 0x0000000000017941 */ /* 0x000fea0003800000 */
.L_x_181:
        /* <DEDUP_REMOVED lines=12> */
.L_x_184:
[----:B------:R-:W-:Y:S05]  /*6110*/  BSYNC B1 ;  /* 0x0000000000017941 */ /* 0x000fea0003800000 */
.L_x_183:
        /* <DEDUP_REMOVED lines=12> */
.L_x_186:
[----:B------:R-:W-:Y:S05]  /*61e0*/  BSYNC B1 ;  /* 0x0000000000017941 */ /* 0x000fea0003800000 */
.L_x_185:
        /* <DEDUP_REMOVED lines=12> */
.L_x_188:
[----:B------:R-:W-:Y:S05]  /*62b0*/  BSYNC B1 ;  /* 0x0000000000017941 */ /* 0x000fea0003800000 */
.L_x_187:
        /* <DEDUP_REMOVED lines=12> */
.L_x_190:
[----:B------:R-:W-:Y:S05]  /*6380*/  BSYNC B1 ;  /* 0x0000000000017941 */ /* 0x000fea0003800000 */
.L_x_189:
        /* <DEDUP_REMOVED lines=12> */
.L_x_192:
[----:B------:R-:W-:Y:S05]  /*6450*/  BSYNC B1 ;  /* 0x0000000000017941 */ /* 0x000fea0003800000 */
.L_x_191:
        /* <DEDUP_REMOVED lines=12> */
.L_x_194:
[----:B------:R-:W-:Y:S05]  /*6520*/  BSYNC B1 ;  /* 0x0000000000017941 */ /* 0x000fea0003800000 */
.L_x_193:
        /* <DEDUP_REMOVED lines=12> */
.L_x_196:
[----:B------:R-:W-:Y:S05]  /*65f0*/  BSYNC B1 ;  /* 0x0000000000017941 */ /* 0x000fea0003800000 */
.L_x_195:
        /* <DEDUP_REMOVED lines=12> */
.L_x_198:
[----:B------:R-:W-:Y:S05]  /*66c0*/  BSYNC B1 ;  /* 0x0000000000017941 */ /* 0x000fea0003800000 */
.L_x_197:
        /* <DEDUP_REMOVED lines=12> */
.L_x_200:
[----:B------:R-:W-:Y:S05]  /*6790*/  BSYNC B1 ;  /* 0x0000000000017941 */ /* 0x000fea0003800000 */
.L_x_199:
        /* <DEDUP_REMOVED lines=12> */
.L_x_202:
[----:B------:R-:W-:Y:S05]  /*6860*/  BSYNC B1 ;  /* 0x0000000000017941 */ /* 0x000fea0003800000 */
.L_x_201:
        /* <DEDUP_REMOVED lines=12> */
.L_x_204:
[----:B------:R-:W-:Y:S05]  /*6930*/  BSYNC B1 ;  /* 0x0000000000017941 */ /* 0x000fea0003800000 */
.L_x_203:
        /* <DEDUP_REMOVED lines=12> */
.L_x_206:
[----:B------:R-:W-:Y:S05]  /*6a00*/  BSYNC B1 ;  /* 0x0000000000017941 */ /* 0x000fea0003800000 */
.L_x_205:
        /* <DEDUP_REMOVED lines=12> */
.L_x_208:
[----:B------:R-:W-:Y:S05]  /*6ad0*/  BSYNC B1 ;  /* 0x0000000000017941 */ /* 0x000fea0003800000 */
.L_x_207:
        /* <DEDUP_REMOVED lines=12> */
.L_x_210:
[----:B------:R-:W-:Y:S05]  /*6ba0*/  BSYNC B1 ;  /* 0x0000000000017941 */ /* 0x000fea0003800000 */
.L_x_209:
        /* <DEDUP_REMOVED lines=12> */
.L_x_212:
[----:B------:R-:W-:Y:S05]  /*6c70*/  BSYNC B1 ;  /* 0x0000000000017941 */ /* 0x000fea0003800000 */
.L_x_211:
        /* <DEDUP_REMOVED lines=12> */
.L_x_214:
[----:B------:R-:W-:Y:S05]  /*6d40*/  BSYNC B1 ;  /* 0x0000000000017941 */ /* 0x000fea0003800000 */
.L_x_213:
[----:B0----5:R-:W-:Y:S01]  /*6d50*/  IMAD.U32 R4, R139, 0x10000, RZ ;  /* 0x000100008b047824 */ /* 0x021fe200078e00ff */
[----:B------:R-:W-:Y:S01]  /*6d60*/  ISETP.GT.AND P2, PT, R3, 0x58, P1 ;  /* 0x000000580300780c */ /* 0x000fe20000f44270 */
[----:B------:R-:W-:Y:S02]  /*6d70*/  BSSY B1, `(.L_x_215) ;  /* 0x0000007000017945 */ /* 0x000fe40003800000 */
[----:B------:R-:W-:-:S04]  /*6d80*/  FMUL R4, R4, R121 ;  /* 0x0000007904047220 */ /* 0x000fc80000400000 */
[----:B------:R-:W-:-:S05]  /*6d90*/  FFMA R4, R69, R120, R4 ;  /* 0x0000007845047223 */ /* 0x000fca0000000004 */
[----:B------:R-:W-:-:S05]  /*6da0*/  F2FP.BF16.F32.PACK_AB R4, RZ, R4 ;  /* 0x00000004ff04723e */ /* 0x000fca00000010ff */
[----:B------:R0:W-:Y:S01]  /*6db0*/  @P0 STG.E.U16 desc[UR36][R76.64+0xb2], R4 ;  /* 0x0000b2044c000986 */ /* 0x0001e2000c101524 */
[----:B------:R-:W-:Y:S05]  /*6dc0*/  @!P2 BRA `(.L_x_216) ;  /* 0x000000000004a947 */ /* 0x000fea0003800000 */
[----:B------:R0:W5:Y:S02]  /*6dd0*/  LDG.E.LTC128B.U16 R139, desc[UR36][R8.64+0xb0] ;  /* 0x0000b024088b7981 */ /* 0x000164000c1e1520 */
.L_x_216:
[----:B------:R-:W-:Y:S05]  /*6de0*/  BSYNC B1 ;  /* 0x0000000000017941 */ /* 0x000fea0003800000 */
.L_x_215:
        /* <DEDUP_REMOVED lines=12> */
.L_x_218:
[----:B------:R-:W-:Y:S05]  /*6eb0*/  BSYNC B1 ;  /* 0x0000000000017941 */ /* 0x000fea0003800000 */
.L_x_217:
[----:B------:R-:W-:Y:S05]  /*6ec0*/  @!P1 BRA `(.L_x_219) ;  /* 0x0000001800fc9947 */ /* 0x000fea0003800000 */
[----:B0----5:R-:W-:-:S04]  /*6ed0*/  IMAD.U32 R4, R139, 0x10000, RZ ;  /* 0x000100008b047824 */ /* 0x021fc800078e00ff */
[----:B------:R-:W-:-:S04]  /*6ee0*/  FMUL R4, R4, R121 ;  /* 0x0000007904047220 */ /* 0x000fc80000400000 */
[----:B------:R-:W-:-:S05]  /*6ef0*/  FFMA R4, R71, R120, R4 ;  /* 0x0000007847047223 */ /* 0x000fca0000000004 */
[----:B------:R-:W-:-:S05]  /*6f00*/  F2FP.BF16.F32.PACK_AB R4, RZ, R4 ;  /* 0x00000004ff04723e */ /* 0x000fca00000010ff */
[----:B------:R0:W-:Y:S01]  /*6f10*/  STG.E.U16 desc[UR36][R72.64+0xb2], R4 ;  /* 0x0000b20448007986 */ /* 0x0001e2000c101524 */
[----:B------:R-:W-:Y:S05]  /*6f20*/  BRA `(.L_x_219) ;  /* 0x0000001800e47947 */ /* 0x000fea0003800000 */
.L_x_30:
[----:B------:R-:W-:Y:S01]  /*6f30*/  ULDC.64 UR4, c[0x0][0x5c0] ;  /* 0x0001700000047ab9 */ /* 0x000fe20000000a00 */
[-C--:B------:R-:W-:Y:S01]  /*6f40*/  FMUL R72, R72, R120.reuse ;  /* 0x0000007848487220 */ /* 0x080fe20000400000 */
[----:B------:R-:W-:Y:S01]  /*6f50*/  LEA R8, P2, R130, UR4, 0x1 ;  /* 0x0000000482087c11 */ /* 0x000fe2000f8408ff */
[----:B------:R-:W-:Y:S01]  /*6f60*/  FMUL R73, R73, R120 ;  /* 0x0000007849497220 */ /* 0x000fe20000400000 */
[----:B------:R-:W-:Y:S01]  /*6f70*/  ISETP.GT.AND P3, PT, R3, 0x1, P0 ;  /* 0x000000010300780c */ /* 0x000fe20000764270 */
[----:B------:R-:W-:Y:S01]  /*6f80*/  IMAD.SHL.U32 R7, R4, 0x10, RZ ;  /* 0x0000001004077824 */ /* 0x000fe200078e00ff */
[----:B------:R-:W-:Y:S01]  /*6f90*/  F2FP.BF16.F32.PACK_AB R72, RZ, R72 ;  /* 0x00000048ff48723e */ /* 0x000fe200000010ff */
[-C--:B------:R-:W-:Y:S01]  /*6fa0*/  FMUL R74, R74, R120.reuse ;  /* 0x000000784a4a7220 */ /* 0x080fe20000400000 */
[----:B------:R-:W-:Y:S01]  /*6fb0*/  LEA.HI.X R9, R130, UR5, R137, 0x1, P2 ;  /* 0x0000000582097c11 */ /* 0x000fe200090f0c89 */
[-C--:B------:R-:W-:Y:S01]  /*6fc0*/  FMUL R75, R75, R120.reuse ;  /* 0x000000784b4b7220 */ /* 0x080fe20000400000 */
[----:B------:R-:W-:Y:S01]  /*6fd0*/  ISETP.GT.AND P2, PT, R122, 0x8, PT ;  /* 0x000000087a00780c */ /* 0x000fe20003f44270 */
[-C--:B------:R-:W-:Y:S01]  /*6fe0*/  FMUL R76, R76, R120.reuse ;  /* 0x000000784c4c7220 */ /* 0x080fe20000400000 */
[----:B------:R-:W-:Y:S01]  /*6ff0*/  F2FP.BF16.F32.PACK_AB R73, RZ, R73 ;  /* 0x00000049ff49723e */ /* 0x000fe200000010ff */
[----:B------:R-:W-:Y:S01]  /*7000*/  @P1 STG.E.U16 desc[UR36][R8.64], R72 ;  /* 0x0000004808001986 */ /* 0x000fe2000c101524 */
[----:B------:R-:W-:Y:S01]  /*7010*/  ISETP.GT.AND P1, PT, R3, RZ, P2 ;  /* 0x000000ff0300720c */ /* 0x000fe20001724270 */
[----:B------:R-:W-:Y:S01]  /*7020*/  FMUL R77, R77, R120 ;  /* 0x000000784d4d7220 */ /* 0x000fe20000400000 */
[----:B------:R-:W-:Y:S01]  /*7030*/  SHF.L.U64.HI R6, R4, 0x4, R5 ;  /* 0x0000000404067819 */ /* 0x000fe20000010205 */
[----:B------:R-:W-:Y:S01]  /*7040*/  @P3 STG.E.U16 desc[UR36][R8.64+0x2], R73 ;  /* 0x0000024908003986 */ /* 0x000fe2000c101524 */
[----:B------:R-:W-:Y:S01]  /*7050*/  IADD3 R10, P4, R7, R8, RZ ;  /* 0x00000008070a7210 */ /* 0x000fe20007f9e0ff */
[----:B------:R-:W-:Y:S01]  /*7060*/  FMUL R78, R78, R120 ;  /* 0x000000784e4e7220 */ /* 0x000fe20000400000 */
[----:B------:R-:W-:Y:S01]  /*7070*/  F2FP.BF16.F32.PACK_AB R74, RZ, R74 ;  /* 0x0000004aff4a723e */ /* 0x000fe200000010ff */
[-C--:B------:R-:W-:Y:S01]  /*7080*/  FMUL R79, R79, R120.reuse ;  /* 0x000000784f4f7220 */ /* 0x080fe20000400000 */
[C---:B------:R-:W-:Y:S01]  /*7090*/  ISETP.GT.AND P3, PT, R3.reuse, 0x1, P2 ;  /* 0x000000010300780c */ /* 0x040fe20001764270 */
[----:B------:R-:W-:Y:S01]  /*70a0*/  IMAD.X R11, R6, 0x1, R9, P4 ;  /* 0x00000001060b7824 */ /* 0x000fe200020e0609 */
[C---:B------:R-:W-:Y:S01]  /*70b0*/  ISETP.GT.AND P5, PT, R3.reuse, 0x8, P0 ;  /* 0x000000080300780c */ /* 0x040fe200007a4270 */
[-C--:B------:R-:W-:Y:S01]  /*70c0*/  FMUL R80, R80, R120.reuse ;  /* 0x0000007850507220 */ /* 0x080fe20000400000 */
[----:B------:R-:W-:Y:S01]  /*70d0*/  ISETP.GT.AND P4, PT, R3, 0x9, P0 ;  /* 0x000000090300780c */ /* 0x000fe20000784270 */
[-C--:B------:R-:W-:Y:S01]  /*70e0*/  FMUL R81, R81, R120.reuse ;  /* 0x0000007851517220 */ /* 0x080fe20000400000 */
[----:B------:R-:W-:Y:S01]  /*70f0*/  @P1 STG.E.U16 desc[UR36][R10.64], R74 ;  /* 0x0000004a0a001986 */ /* 0x000fe2000c101524 */
[----:B------:R-:W-:Y:S01]  /*7100*/  ISETP.GT.AND P1, PT, R3, 0x8, P2 ;  /* 0x000000080300780c */ /* 0x000fe20001724270 */
[-C--:B------:R-:W-:Y:S01]  /*7110*/  FMUL R82, R82, R120.reuse ;  /* 0x0000007852527220 */ /* 0x080fe20000400000 */
[----:B------:R-:W-:Y:S01]  /*7120*/  F2FP.BF16.F32.PACK_AB R75, RZ, R75 ;  /* 0x0000004bff4b723e */ /* 0x000fe200000010ff */
[----:B------:R-:W-:Y:S01]  /*7130*/  FMUL R83, R83, R120 ;  /* 0x0000007853537220 */ /* 0x000fe20000400000 */
[----:B------:R-:W-:Y:S01]  /*7140*/  F2FP.BF16.F32.PACK_AB R76, RZ, R76 ;  /* 0x0000004cff4c723e */ /* 0x000fe200000010ff */
[----:B------:R-:W-:Y:S01]  /*7150*/  FMUL R84, R84, R120 ;  /* 0x0000007854547220 */ /* 0x000fe20000400000 */
[----:B------:R-:W-:Y:S01]  /*7160*/  F2FP.BF16.F32.PACK_AB R77, RZ, R77 ;  /* 0x0000004dff4d723e */ /* 0x000fe200000010ff */
[----:B------:R-:W-:Y:S01]  /*7170*/  @P3 STG.E.U16 desc[UR36][R10.64+0x2], R75 ;  /* 0x0000024b0a003986 */ /* 0x000fe2000c101524 */
[----:B------:R-:W-:Y:S01]  /*7180*/  F2FP.BF16.F32.PACK_AB R78, RZ, R78 ;  /* 0x0000004eff4e723e */ /* 0x000fe200000010ff */
[-C--:B------:R-:W-:Y:S01]  /*7190*/  FMUL R85, R85, R120.reuse ;  /* 0x0000007855557220 */ /* 0x080fe20000400000 */
[C---:B------:R-:W-:Y:S01]  /*71a0*/  ISETP.GT.AND P3, PT, R3.reuse, 0x9, P2 ;  /* 0x000000090300780c */ /* 0x040fe20001764270 */
[----:B------:R-:W-:Y:S01]  /*71b0*/  @P5 STG.E.U16 desc[UR36][R8.64+0x10], R76 ;  /* 0x0000104c08005986 */ /* 0x000fe2000c101524 */
[C---:B------:R-:W-:Y:S01]  /*71c0*/  ISETP.GT.AND P5, PT, R3.reuse, 0x10, P0 ;  /* 0x000000100300780c */ /* 0x040fe200007a4270 */
[-C--:B------:R-:W-:Y:S01]  /*71d0*/  FMUL R86, R86, R120.reuse ;  /* 0x0000007856567220 */ /* 0x080fe20000400000 */
[----:B------:R-:W-:Y:S01]  /*71e0*/  F2FP.BF16.F32.PACK_AB R79, RZ, R79 ;  /* 0x0000004fff4f723e */ /* 0x000fe200000010ff */
[----:B------:R-:W-:Y:S01]  /*71f0*/  @P4 STG.E.U16 desc[UR36][R8.64+0x12], R77 ;  /* 0x0000124d08004986 */ /* 0x000fe2000c101524 */
[----:B------:R-:W-:Y:S01]  /*7200*/  ISETP.GT.AND P4, PT, R3, 0x11, P0 ;  /* 0x000000110300780c */ /* 0x000fe20000784270 */
[----:B------:R-:W-:Y:S01]  /*7210*/  FMUL R87, R87, R120 ;  /* 0x0000007857577220 */ /* 0x000fe20000400000 */
[----:B------:R-:W-:Y:S01]  /*7220*/  F2FP.BF16.F32.PACK_AB R80, RZ, R80 ;  /* 0x00000050ff50723e */ /* 0x000fe200000010ff */
[----:B------:R-:W-:Y:S01]  /*7230*/  @P1 STG.E.U16 desc[UR36][R10.64+0x10], R78 ;  /* 0x0000104e0a001986 */ /* 0x000fe2000c101524 */
[----:B------:R-:W-:Y:S01]  /*7240*/  ISETP.GT.AND P1, PT, R3, 0x10, P2 ;  /* 0x000000100300780c */ /* 0x000fe20001724270 */
        /* <DEDUP_REMOVED lines=116> */
[-C--:B------:R-:W-:Y:S01]  /*7990*/  FMUL R24, R24, R120.reuse ;  /* 0x0000007818187220 */ /* 0x080fe20000400000 */
[----:B------:R-:W-:Y:S01]  /*79a0*/  F2FP.BF16.F32.PACK_AB R113, RZ, R113 ;  /* 0x00000071ff71723e */ /* 0x000fe200000010ff */
[----:B------:R-:W-:Y:S01]  /*79b0*/  FMUL R25, R25, R120 ;  /* 0x0000007819197220 */ /* 0x000fe20000400000 */
[----:B------:R-:W-:Y:S01]  /*79c0*/  F2FP.BF16.F32.PACK_AB R114, RZ, R114 ;  /* 0x00000072ff72723e */ /* 0x000fe200000010ff */
[-C--:B------:R-:W-:Y:S01]  /*79d0*/  FMUL R26, R26, R120.reuse ;  /* 0x000000781a1a7220 */ /* 0x080fe20000400000 */
[----:B------:R-:W-:Y:S01]  /*79e0*/  F2FP.BF16.F32.PACK_AB R115, RZ, R115 ;  /* 0x00000073ff73723e */ /* 0x000fe200000010ff */
        /* <DEDUP_REMOVED lines=35> */
[----:B------:R-:W-:Y:S01]  /*7c20*/  ISETP.GT.AND P2, PT, R3, 0x59, P2 ;  /* 0x000000590300780c */ /* 0x000fe20001744270 */
[-C--:B------:R-:W-:Y:S01]  /*7c30*/  FMUL R37, R37, R120.reuse ;  /* 0x0000007825257220 */ /* 0x080fe20000400000 */
[----:B------:R-:W-:Y:S01]  /*7c40*/  F2FP.BF16.F32.PACK_AB R29, RZ, R29 ;  /* 0x0000001dff1d723e */ /* 0x000fe200000010ff */
[----:B------:R-:W-:Y:S01]  /*7c50*/  FMUL R38, R38, R120 ;  /* 0x0000007826267220 */ /* 0x000fe20000400000 */
[----:B------:R-:W-:Y:S01]  /*7c60*/  F2FP.BF16.F32.PACK_AB R30, RZ, R30 ;  /* 0x0000001eff1e723e */ /* 0x000fe200000010ff */
[-C--:B------:R-:W-:Y:S01]  /*7c70*/  FMUL R39, R39, R120.reuse ;  /* 0x0000007827277220 */ /* 0x080fe20000400000 */
[----:B------:R-:W-:Y:S01]  /*7c80*/  F2FP.BF16.F32.PACK_AB R31, RZ, R31 ;  /* 0x0000001fff1f723e */ /* 0x000fe200000010ff */
[----:B------:R-:W-:Y:S01]  /*7c90*/  @P4 STG.E.U16 desc[UR36][R8.64+0xa2], R113 ;  /* 0x0000a27108004986 */ /* 0x000fe2000c101524 */
[C---:B------:R-:W-:Y:S01]  /*7ca0*/  ISETP.GT.AND P4, PT, R3.reuse, 0x58, P0 ;  /* 0x000000580300780c */ /* 0x040fe20000784270 */
[----:B------:R-:W-:Y:S01]  /*7cb0*/  FMUL R40, R40, R120 ;  /* 0x0000007828287220 */ /* 0x000fe20000400000 */
[----:B------:R-:W-:Y:S01]  /*7cc0*/  F2FP.BF16.F32.PACK_AB R32, RZ, R32 ;  /* 0x00000020ff20723e */ /* 0x000fe200000010ff */
[----:B------:R-:W-:Y:S01]  /*7cd0*/  @P3 STG.E.U16 desc[UR36][R10.64+0xa0], R114 ;  /* 0x0000a0720a003986 */ /* 0x000fe2000c101524 */
[----:B------:R-:W-:Y:S01]  /*7ce0*/  ISETP.GT.AND P3, PT, R3, 0x59, P0 ;  /* 0x000000590300780c */ /* 0x000fe20000764270 */
[-C--:B------:R-:W-:Y:S01]  /*7cf0*/  FMUL R41, R41, R120.reuse ;  /* 0x0000007829297220 */ /* 0x080fe20000400000 */
[C---:B------:R-:W-:Y:S01]  /*7d00*/  ISETP.GT.AND P0, PT, R122.reuse, 0x88, PT ;  /* 0x000000887a00780c */ /* 0x040fe20003f04270 */
[----:B------:R-:W-:Y:S01]  /*7d10*/  @P1 STG.E.U16 desc[UR36][R10.64+0xa2], R115 ;  /* 0x0000a2730a001986 */ /* 0x000fe2000c101524 */
[----:B------:R-:W-:Y:S01]  /*7d20*/  ISETP.GT.AND P1, PT, R122, 0x80, PT ;  /* 0x000000807a00780c */ /* 0x000fe20003f24270 */
[-C--:B------:R-:W-:Y:S01]  /*7d30*/  FMUL R42, R42, R120.reuse ;  /* 0x000000782a2a7220 */ /* 0x080fe20000400000 */
[----:B------:R-:W-:Y:S01]  /*7d40*/  F2FP.BF16.F32.PACK_AB R33, RZ, R33 ;  /* 0x00000021ff21723e */ /* 0x000fe200000010ff */
[----:B------:R-:W-:Y:S01]  /*7d50*/  FMUL R43, R43, R120 ;  /* 0x000000782b2b7220 */ /* 0x000fe20000400000 */
[----:B------:R-:W-:Y:S01]  /*7d60*/  F2FP.BF16.F32.PACK_AB R34, RZ, R34 ;  /* 0x00000022ff22723e */ /* 0x000fe200000010ff */
[----:B------:R-:W-:Y:S01]  /*7d70*/  @P4 STG.E.U16 desc[UR36][R8.64+0xb0], R116 ;  /* 0x0000b07408004986 */ /* 0x000fe2000c101524 */
[C---:B------:R-:W-:Y:S01]  /*7d80*/  ISETP.GT.AND P4, PT, R3.reuse, RZ, P1 ;  /* 0x000000ff0300720c */ /* 0x040fe20000f84270 */
[-C--:B------:R-:W-:Y:S01]  /*7d90*/  FMUL R44, R44, R120.reuse ;  /* 0x000000782c2c7220 */ /* 0x080fe20000400000 */
[----:B------:R-:W-:Y:S01]  /*7da0*/  F2FP.BF16.F32.PACK_AB R35, RZ, R35 ;  /* 0x00000023ff23723e */ /* 0x000fe200000010ff */
[----:B------:R0:W-:Y:S01]  /*7db0*/  @P3 STG.E.U16 desc[UR36][R8.64+0xb2], R117 ;  /* 0x0000b27508003986 */ /* 0x0001e2000c101524 */
[----:B------:R-:W-:Y:S01]  /*7dc0*/  ISETP.GT.AND P3, PT, R3, 0x1, P1 ;  /* 0x000000010300780c */ /* 0x000fe20000f64270 */
[----:B------:R-:W-:Y:S01]  /*7dd0*/  FMUL R45, R45, R120 ;  /* 0x000000782d2d7220 */ /* 0x000fe20000400000 */
[----:B------:R-:W-:Y:S01]  /*7de0*/  F2FP.BF16.F32.PACK_AB R36, RZ, R36 ;  /* 0x00000024ff24723e */ /* 0x000fe200000010ff */
[----:B------:R-:W-:Y:S01]  /*7df0*/  @P5 STG.E.U16 desc[UR36][R10.64+0xb0], R118 ;  /* 0x0000b0760a005986 */ /* 0x000fe2000c101524 */
[----:B------:R-:W-:Y:S01]  /*7e00*/  F2FP.BF16.F32.PACK_AB R37, RZ, R37 ;  /* 0x00000025ff25723e */ /* 0x000fe200000010ff */
[----:B------:R-:W-:Y:S01]  /*7e10*/  FMUL R46, R46, R120 ;  /* 0x000000782e2e7220 */ /* 0x000fe20000400000 */
[----:B------:R-:W-:Y:S01]  /*7e20*/  F2FP.BF16.F32.PACK_AB R38, RZ, R38 ;  /* 0x00000026ff26723e */ /* 0x000fe200000010ff */
[----:B------:R-:W-:Y:S01]  /*7e30*/  @P2 STG.E.U16 desc[UR36][R10.64+0xb2], R119 ;  /* 0x0000b2770a002986 */ /* 0x000fe2000c101524 */
[----:B------:R-:W-:Y:S01]  /*7e40*/  ISETP.GT.AND P2, PT, R3, RZ, P0 ;  /* 0x000000ff0300720c */ /* 0x000fe20000744270 */
[-C--:B------:R-:W-:Y:S01]  /*7e50*/  FMUL R47, R47, R120.reuse ;  /* 0x000000782f2f7220 */ /* 0x080fe20000400000 */
[----:B------:R-:W-:Y:S01]  /*7e60*/  F2FP.BF16.F32.PACK_AB R39, RZ, R39 ;  /* 0x00000027ff27723e */ /* 0x000fe200000010ff */
[----:B------:R-:W-:Y:S01]  /*7e70*/  FMUL R48, R48, R120 ;  /* 0x0000007830307220 */ /* 0x000fe20000400000 */
[----:B0-----:R-:W-:Y:S01]  /*7e80*/  LEA R8, P5, R4, R8, 0x8 ;  /* 0x0000000804087211 */ /* 0x001fe200078a40ff */
[----:B------:R-:W-:Y:S01]  /*7e90*/  FMUL R49, R49, R120 ;  /* 0x0000007831317220 */ /* 0x000fe20000400000 */
[----:B------:R-:W-:Y:S01]  /*7ea0*/  F2FP.BF16.F32.PACK_AB R40, RZ, R40 ;  /* 0x00000028ff28723e */ /* 0x000fe200000010ff */
[-C--:B------:R-:W-:Y:S01]  /*7eb0*/  FMUL R50, R50, R120.reuse ;  /* 0x0000007832327220 */ /* 0x080fe20000400000 */
[----:B------:R-:W-:Y:S01]  /*7ec0*/  LEA.HI.X R9, R4, R9, R5, 0x8, P5 ;  /* 0x0000000904097211 */ /* 0x000fe200028f4405 */
        /* <DEDUP_REMOVED lines=9> */
[----:B------:R-:W-:Y:S01]  /*7f60*/  IADD3 R4, P3, R7, R8, RZ ;  /* 0x0000000807047210 */ /* 0x000fe20007f7e0ff */
[-C--:B------:R-:W-:Y:S01]  /*7f70*/  FMUL R54, R54, R120.reuse ;  /* 0x0000007836367220 */ /* 0x080fe20000400000 */
[----:B------:R-:W-:Y:S01]  /*7f80*/  F2FP.BF16.F32.PACK_AB R43, RZ, R43 ;  /* 0x0000002bff2b723e */ /* 0x000fe200000010ff */
[-C--:B------:R-:W-:Y:S01]  /*7f90*/  FMUL R55, R55, R120.reuse ;  /* 0x0000007837377220 */ /* 0x080fe20000400000 */
[----:B------:R-:W-:Y:S01]  /*7fa0*/  IADD3.X R5, R6, R9, RZ, P3, !PT ;  /* 0x0000000906057210 */ /* 0x000fe20001ffe4ff */
[-C--:B------:R-:W-:Y:S01]  /*7fb0*/  FMUL R56, R56, R120.reuse ;  /* 0x0000007838387220 */ /* 0x080fe20000400000 */
[----:B------:R-:W-:Y:S01]  /*7fc0*/  ISETP.GT.AND P3, PT, R3, 0x9, P1 ;  /* 0x000000090300780c */ /* 0x000fe20000f64270 */
[----:B------:R-:W-:Y:S01]  /*7fd0*/  FMUL R57, R57, R120 ;  /* 0x0000007839397220 */ /* 0x000fe20000400000 */
[----:B------:R-:W-:Y:S01]  /*7fe0*/  F2FP.BF16.F32.PACK_AB R44, RZ, R44 ;  /* 0x0000002cff2c723e */ /* 0x000fe200000010ff */
[--C-:B------:R-:W-:Y:S01]  /*7ff0*/  @P4 IMAD.MOV.U32 R6, RZ, RZ, R8.reuse ;  /* 0x000000ffff064224 */ /* 0x100fe200078e0008 */
[----:B------:R-:W-:Y:S01]  /*8000*/  @P2 STG.E.U16 desc[UR36][R4.64], R26 ;  /* 0x0000001a04002986 */ /* 0x000fe2000c101524 */
[--C-:B------:R-:W-:Y:S01]  /*8010*/  @P4 IMAD.MOV.U32 R7, RZ, RZ, R9.reuse ;  /* 0x000000ffff074224 */ /* 0x100fe200078e0009 */
[C---:B------:R-:W-:Y:S01]  /*8020*/  ISETP.GT.AND P2, PT, R3.reuse, 0x8, P0 ;  /* 0x000000080300780c */ /* 0x040fe20000744270 */
[-C--:B------:R-:W-:Y:S01]  /*8030*/  FMUL R58, R58, R120.reuse ;  /* 0x000000783a3a7220 */ /* 0x080fe20000400000 */
[----:B------:R-:W-:Y:S01]  /*8040*/  @P5 STG.E.U16 desc[UR36][R4.64+0x2], R27 ;  /* 0x0000021b04005986 */ /* 0x000fe2000c101524 */
[----:B------:R-:W-:Y:S01]  /*8050*/  ISETP.GT.AND P5, PT, R3, 0x9, P0 ;  /* 0x000000090300780c */ /* 0x000fe200007a4270 */
[-C--:B------:R-:W-:Y:S01]  /*8060*/  FMUL R59, R59, R120.reuse ;  /* 0x000000783b3b7220 */ /* 0x080fe20000400000 */
[----:B------:R-:W-:Y:S01]  /*8070*/  F2FP.BF16.F32.PACK_AB R45, RZ, R45 ;  /* 0x0000002dff2d723e */ /* 0x000fe200000010ff */
[----:B------:R0:W-:Y:S01]  /*8080*/  @P4 STG.E.U16 desc[UR36][R6.64+0x10], R28 ;  /* 0x0000101c06004986 */ /* 0x0001e2000c101524 */
        /* <DEDUP_REMOVED lines=11> */
[--C-:B0-----:R-:W-:Y:S01]  /*8140*/  @P3 IMAD.MOV.U32 R6, RZ, RZ, R8.reuse ;  /* 0x000000ffff063224 */ /* 0x101fe200078e0008 */
[----:B------:R-:W-:Y:S01]  /*8150*/  F2FP.BF16.F32.PACK_AB R51, RZ, R51 ;  /* 0x00000033ff33723e */ /* 0x000fe200000010ff */
[--C-:B------:R-:W-:Y:S01]  /*8160*/  @P3 IMAD.MOV.U32 R7, RZ, RZ, R9.reuse ;  /* 0x000000ffff073224 */ /* 0x100fe200078e0009 */
[----:B------:R-:W-:Y:S01]  /*8170*/  F2FP.BF16.F32.PACK_AB R52, RZ, R52 ;  /* 0x00000034ff34723e */ /* 0x000fe200000010ff */
[-C--:B------:R-:W-:Y:S01]  /*8180*/  FMUL R65, R65, R120.reuse ;  /* 0x0000007841417220 */ /* 0x080fe20000400000 */
[----:B------:R-:W-:Y:S01]  /*8190*/  F2FP.BF16.F32.PACK_AB R53, RZ, R53 ;  /* 0x00000035ff35723e */ /* 0x000fe200000010ff */
[-C--:B------:R-:W-:Y:S01]  /*81a0*/  FMUL R66, R66, R120.reuse ;  /* 0x0000007842427220 */ /* 0x080fe20000400000 */
[----:B------:R0:W-:Y:S01]  /*81b0*/  @P3 STG.E.U16 desc[UR36][R6.64+0x12], R29 ;  /* 0x0000121d06003986 */ /* 0x0001e2000c101524 */
        /* <DEDUP_REMOVED lines=11> */
[----:B0-----:R-:W-:Y:S01]  /*8270*/  @P4 IMAD.MOV.U32 R6, RZ, RZ, R8 ;  /* 0x000000ffff064224 */ /* 0x001fe200078e0008 */
[----:B------:R-:W-:Y:S01]  /*8280*/  F2FP.BF16.F32.PACK_AB R57, RZ, R57 ;  /* 0x00000039ff39723e */ /* 0x000fe200000010ff */
[----:B------:R-:W-:Y:S01]  /*8290*/  @P4 IMAD.MOV.U32 R7, RZ, RZ, R9 ;  /* 0x000000ffff074224 */ /* 0x000fe200078e0009 */
[----:B------:R-:W-:Y:S01]  /*82a0*/  F2FP.BF16.F32.PACK_AB R58, RZ, R58 ;  /* 0x0000003aff3a723e */ /* 0x000fe200000010ff */
[-C--:B------:R-:W-:Y:S01]  /*82b0*/  FMUL R70, R70, R120.reuse ;  /* 0x0000007846467220 */ /* 0x080fe20000400000 */
[----:B------:R-:W-:Y:S01]  /*82c0*/  F2FP.BF16.F32.PACK_AB R59, RZ, R59 ;  /* 0x0000003bff3b723e */ /* 0x000fe200000010ff */
[----:B------:R-:W-:Y:S01]  /*82d0*/  FMUL R71, R71, R120 ;  /* 0x0000007847477220 */ /* 0x000fe20000400000 */
[----:B------:R0:W-:Y:S01]  /*82e0*/  @P4 STG.E.U16 desc[UR36][R6.64+0x20], R32 ;  /* 0x0000202006004986 */ /* 0x0001e2000c101524 */
[----:B------:R-:W-:-:S02]  /*82f0*/  ISETP.GT.AND P4, PT, R3, 0x18, P1 ;  /* 0x000000180300780c */ /* 0x000fc40000f84270 */
[----:B------:R-:W-:Y:S02]  /*8300*/  F2FP.BF16.F32.PACK_AB R60, RZ, R60 ;  /* 0x0000003cff3c723e */ /* 0x000fe400000010ff */
[----:B------:R-:W-:Y:S02]  /*8310*/  F2FP.BF16.F32.PACK_AB R61, RZ, R61 ;  /* 0x0000003dff3d723e */ /* 0x000fe400000010ff */
[----:B------:R-:W-:Y:S02]  /*8320*/  F2FP.BF16.F32.PACK_AB R62, RZ, R62 ;  /* 0x0000003eff3e723e */ /* 0x000fe400000010ff */
[----:B------:R-:W-:Y:S02]  /*8330*/  F2FP.BF16.F32.PACK_AB R63, RZ, R63 ;  /* 0x0000003fff3f723e */ /* 0x000fe400000010ff */
[----:B------:R-:W-:Y:S01]  /*8340*/  F2FP.BF16.F32.PACK_AB R64, RZ, R64 ;  /* 0x00000040ff40723e */ /* 0x000fe200000010ff */
[----:B0-----:R-:W-:Y:S01]  /*8350*/  @P3 IMAD.MOV.U32 R6, RZ, RZ, R8 ;  /* 0x000000ffff063224 */ /* 0x001fe200078e0008 */
[----:B------:R-:W-:Y:S01]  /*8360*/  F2FP.BF16.F32.PACK_AB R65, RZ, R65 ;  /* 0x00000041ff41723e */ /* 0x000fe200000010ff */
[----:B------:R-:W-:Y:S01]  /*8370*/  @P3 IMAD.MOV.U32 R7, RZ, RZ, R9 ;  /* 0x000000ffff073224 */ /* 0x000fe200078e0009 */
[----:B------:R-:W-:-:S02]  /*8380*/  F2FP.BF16.F32.PACK_AB R66, RZ, R66 ;  /* 0x00000042ff42723e */ /* 0x000fc400000010ff */
[----:B------:R-:W-:Y:S02]  /*8390*/  F2FP.BF16.F32.PACK_AB R67, RZ, R67 ;  /* 0x00000043ff43723e */ /* 0x000fe400000010ff */
[----:B------:R0:W-:Y:S01]  /*83a0*/  @P3 STG.E.U16 desc[UR36][R6.64+0x22], R33 ;  /* 0x0000222106003986 */ /* 0x0001e2000c101524 */
[C---:B------:R-:W-:Y:S02]  /*83b0*/  ISETP.GT.AND P3, PT, R3.reuse, 0x19, P1 ;  /* 0x000000190300780c */ /* 0x040fe40000f64270 */
[----:B------:R-:W-:Y:S01]  /*83c0*/  F2FP.BF16.F32.PACK_AB R68, RZ, R68 ;  /* 0x00000044ff44723e */ /* 0x000fe200000010ff */
[----:B------:R-:W-:Y:S01]  /*83d0*/  @P2 STG.E.U16 desc[UR36][R4.64+0x20], R34 ;  /* 0x0000202204002986 */ /* 0x000fe2000c101524 */
[C---:B------:R-:W-:Y:S02]  /*83e0*/  ISETP.GT.AND P2, PT, R3.reuse, 0x18, P0 ;  /* 0x000000180300780c */ /* 0x040fe40000744270 */
[----:B------:R-:W-:Y:S01]  /*83f0*/  F2FP.BF16.F32.PACK_AB R69, RZ, R69 ;  /* 0x00000045ff45723e */ /* 0x000fe200000010ff */
[----:B------:R-:W-:Y:S01]  /*8400*/  @P5 STG.E.U16 desc[UR36][R4.64+0x22], R35 ;  /* 0x0000222304005986 */ /* 0x000fe2000c101524 */
[----:B------:R-:W-:-:S02]  /*8410*/  ISETP.GT.AND P5, PT, R3, 0x19, P0 ;  /* 0x000000190300780c */ /* 0x000fc400007a4270 */
[----:B------:R-:W-:Y:S01]  /*8420*/  F2FP.BF16.F32.PACK_AB R70, RZ, R70 ;  /* 0x00000046ff46723e */ /* 0x000fe200000010ff */
[----:B0-----:R-:W-:Y:S01]  /*8430*/  @P4 IMAD.MOV.U32 R6, RZ, RZ, R8 ;  /* 0x000000ffff064224 */ /* 0x001fe200078e0008 */
[----:B------:R-:W-:Y:S02]  /*8440*/  @P4 MOV R7, R9 ;  /* 0x0000000900074202 */ /* 0x000fe40000000f00 */
[----:B------:R-:W-:-:S03]  /*8450*/  F2FP.BF16.F32.PACK_AB R71, RZ, R71 ;  /* 0x00000047ff47723e */ /* 0x000fc600000010ff */
[----:B------:R0:W-:Y:S01]  /*8460*/  @P4 STG.E.U16 desc[UR36][R6.64+0x30], R36 ;  /* 0x0000302406004986 */ /* 0x0001e2000c101524 */
[----:B------:R-:W-:Y:S01]  /*8470*/  ISETP.GT.AND P4, PT, R3, 0x20, P1 ;  /* 0x000000200300780c */ /* 0x000fe20000f84270 */
[----:B0-----:R-:W-:Y:S02]  /*8480*/  @P3 IMAD.MOV.U32 R6, RZ, RZ, R8 ;  /* 0x000000ffff063224 */ /* 0x001fe400078e0008 */
[----:B------:R-:W-:-:S05]  /*8490*/  @P3 IMAD.MOV.U32 R7, RZ, RZ, R9 ;  /* 0x000000ffff073224 */ /* 0x000fca00078e0009 */
[----:B------:R0:W-:Y:S01]  /*84a0*/  @P3 STG.E.U16 desc[UR36][R6.64+0x32], R37 ;  /* 0x0000322506003986 */ /* 0x0001e2000c101524 */
[----:B------:R-:W-:-:S03]  /*84b0*/  ISETP.GT.AND P3, PT, R3, 0x21, P1 ;  /* 0x000000210300780c */ /* 0x000fc60000f64270 */
[----:B------:R-:W-:Y:S01]  /*84c0*/  @P2 STG.E.U16 desc[UR36][R4.64+0x30], R38 ;  /* 0x0000302604002986 */ /* 0x000fe2000c101524 */
[----:B------:R-:W-:-:S03]  /*84d0*/  ISETP.GT.AND P2, PT, R3, 0x20, P0 ;  /* 0x000000200300780c */ /* 0x000fc60000744270 */
[----:B------:R-:W-:Y:S01]  /*84e0*/  @P5 STG.E.U16 desc[UR36][R4.64+0x32], R39 ;  /* 0x0000322704005986 */ /* 0x000fe2000c101524 */
[----:B------:R-:W-:Y:S01]  /*84f0*/  ISETP.GT.AND P5, PT, R3, 0x21, P0 ;  /* 0x000000210300780c */ /* 0x000fe200007a4270 */
[----:B0-----:R-:W-:Y:S02]  /*8500*/  @P4 IMAD.MOV.U32 R6, RZ, RZ, R8 ;  /* 0x000000ffff064224 */ /* 0x001fe400078e0008 */
[----:B------:R-:W-:-:S05]  /*8510*/  @P4 IMAD.MOV.U32 R7, RZ, RZ, R9 ;  /* 0x000000ffff074224 */ /* 0x000fca00078e0009 */
        /* <DEDUP_REMOVED lines=14> */
[----:B0-----:R-:W-:Y:S01]  /*8600*/  @P3 IMAD.MOV.U32 R6, RZ, RZ, R8 ;  /* 0x000000ffff063224 */ /* 0x001fe200078e0008 */
[----:B------:R-:W-:-:S05]  /*8610*/  @P3 MOV R7, R9 ;  /* 0x0000000900073202 */ /* 0x000fca0000000f00 */
        /* <DEDUP_REMOVED lines=30> */
[----:B0-----:R-:W-:Y:S01]  /*8800*/  @P4 IMAD.MOV.U32 R6, RZ, RZ, R8 ;  /* 0x000000ffff064224 */ /* 0x001fe200078e0008 */
[----:B------:R-:W-:-:S05]  /*8810*/  @P4 MOV R7, R9 ;  /* 0x0000000900074202 */ /* 0x000fca0000000f00 */
        /* <DEDUP_REMOVED lines=25> */
[C---:B------:R-:W-:Y:S02]  /*89b0*/  ISETP.GT.AND P4, PT, R3.reuse, 0x51, P0 ;  /* 0x000000510300780c */ /* 0x040fe40000784270 */
[----:B------:R-:W-:Y:S01]  /*89c0*/  ISETP.GT.AND P0, PT, R3, 0x59, P0 ;  /* 0x000000590300780c */ /* 0x000fe20000704270 */
[----:B0-----:R-:W-:Y:S01]  /*89d0*/  @P3 IMAD.MOV.U32 R6, RZ, RZ, R8 ;  /* 0x000000ffff063224 */ /* 0x001fe200078e0008 */
[----:B------:R-:W-:-:S05]  /*89e0*/  @P3 MOV R7, R9 ;  /* 0x0000000900073202 */ /* 0x000fca0000000f00 */
[----:B------:R0:W-:Y:S01]  /*89f0*/  @P3 STG.E.U16 desc[UR36][R6.64+0xa2], R65 ;  /* 0x0000a24106003986 */ /* 0x0001e2000c101524 */
[C---:B------:R-:W-:Y:S02]  /*8a00*/  ISETP.GT.AND P3, PT, R3.reuse, 0x58, P1 ;  /* 0x000000580300780c */ /* 0x040fe40000f64270 */
[----:B------:R-:W-:Y:S01]  /*8a10*/  ISETP.GT.AND P1, PT, R3, 0x59, P1 ;  /* 0x000000590300780c */ /* 0x000fe20000f24270 */
[----:B------:R-:W-:Y:S04]  /*8a20*/  @P2 STG.E.U16 desc[UR36][R4.64+0xa0], R66 ;  /* 0x0000a04204002986 */ /* 0x000fe8000c101524 */
[----:B------:R-:W-:Y:S06]  /*8a30*/  @P4 STG.E.U16 desc[UR36][R4.64+0xa2], R67 ;  /* 0x0000a24304004986 */ /* 0x000fec000c101524 */
[----:B0-----:R-:W-:-:S02]  /*8a40*/  @P3 IMAD.MOV.U32 R6, RZ, RZ, R8 ;  /* 0x000000ffff063224 */ /* 0x001fc400078e0008 */
[----:B------:R-:W-:-:S05]  /*8a50*/  @P3 IMAD.MOV.U32 R7, RZ, RZ, R9 ;  /* 0x000000ffff073224 */ /* 0x000fca00078e0009 */
[----:B------:R0:W-:Y:S04]  /*8a60*/  @P3 STG.E.U16 desc[UR36][R6.64+0xb0], R68 ;  /* 0x0000b04406003986 */ /* 0x0001e8000c101524 */
[----:B------:R1:W-:Y:S04]  /*8a70*/  @P1 STG.E.U16 desc[UR36][R8.64+0xb2], R69 ;  /* 0x0000b24508001986 */ /* 0x0003e8000c101524 */
[----:B------:R1:W-:Y:S01]  /*8a80*/  @P5 STG.E.U16 desc[UR36][R4.64+0xb0], R70 ;  /* 0x0000b04604005986 */ /* 0x0003e2000c101524 */
[----:B0-----:R-:W-:Y:S02]  /*8a90*/  @P0 IMAD.MOV.U32 R6, RZ, RZ, R4 ;  /* 0x000000ffff060224 */ /* 0x001fe400078e0004 */
[----:B------:R-:W-:-:S05]  /*8aa0*/  @P0 IMAD.MOV.U32 R7, RZ, RZ, R5 ;  /* 0x000000ffff070224 */ /* 0x000fca00078e0005 */
[----:B------:R1:W-:Y:S02]  /*8ab0*/  @P0 STG.E.U16 desc[UR36][R6.64+0xb2], R71 ;  /* 0x0000b24706000986 */ /* 0x0003e4000c101524 */
.L_x_219:
[----:B------:R-:W-:Y:S05]  /*8ac0*/  BSYNC B0 ;  /* 0x0000000000007941 */ /* 0x000fea0003800000 */
.L_x_29:
[----:B------:R-:W-:Y:S01]  /*8ad0*/  ULDC UR4, c[0x0][0xc] ;  /* 0x0000030000047ab9 */ /* 0x000fe20000000800 */
[----:B------:R-:W-:Y:S01]  /*8ae0*/  ULDC UR5, c[0x0][0x10] ;  /* 0x0000040000057ab9 */ /* 0x000fe20000000800 */
[----:B------:R-:W2:Y:S01]  /*8af0*/  LDC R3, c[0x0][0x14] ;  /* 0x00000500ff037b82 */ /* 0x000ea20000000800 */
[----:B------:R-:W-:Y:S01]  /*8b00*/  UIMAD.WIDE.U32 UR4, UR4, UR5, URZ ;  /* 0x00000005040472a5 */ /* 0x000fe2000f8e003f */
[----:B------:R-:W-:Y:S02]  /*8b10*/  IMAD.MOV.U32 R122, RZ, RZ, -0x1 ;  /* 0xffffffffff7a7424 */ /* 0x000fe400078e00ff */
[----:B------:R-:W-:-:S03]  /*8b20*/  IMAD.MOV.U32 R23, RZ, RZ, -0x1 ;  /* 0xffffffffff177424 */ /* 0x000fc600078e00ff */
[----:B--2---:R-:W-:-:S04]  /*8b30*/  IMAD.WIDE.U32 R16, R3, UR4, R16 ;  /* 0x0000000403107c25 */ /* 0x004fc8000f8e0010 */
[----:B------:R-:W-:Y:S01]  /*8b40*/  IMAD R3, R3, UR5, RZ ;  /* 0x0000000503037c24 */ /* 0x000fe2000f8e02ff */
[----:B------:R-:W-:Y:S02]  /*8b50*/  ULDC.64 UR4, c[0x0][0x650] ;  /* 0x0001940000047ab9 */ /* 0x000fe40000000a00 */
[----:B------:R-:W-:Y:S01]  /*8b60*/  ISETP.GE.U32.AND P0, PT, R16, UR4, PT ;  /* 0x0000000410007c0c */ /* 0x000fe2000bf06070 */
[--C-:B------:R-:W-:Y:S01]  /*8b70*/  IMAD.IADD R17, R17, 0x1, R3.reuse ;  /* 0x0000000111117824 */ /* 0x100fe200078e0203 */
[----:B------:R-:W-:-:S04]  /*8b80*/  PRMT R3, RZ, 0x7610, R3 ;  /* 0x00007610ff037816 */ /* 0x000fc80000000003 */
[----:B------:R-:W-:-:S13]  /*8b90*/  ISETP.GE.U32.AND.EX P0, PT, R17, UR5, PT, P0 ;  /* 0x0000000511007c0c */ /* 0x000fda000bf06100 */
[----:B------:R-:W-:Y:S05]  /*8ba0*/  @P0 BRA `(.L_x_220) ;  /* 0x0000000400640947 */ /* 0x000fea0003800000 */
[----:B------:R-:W2:Y:S01]  /*8bb0*/  S2R R12, SR_CTAID.X ;  /* 0x00000000000c7919 */ /* 0x000ea20000002500 */
[----:B------:R-:W3:Y:S01]  /*8bc0*/  LDC.64 R10, c[0x0][0x628] ;  /* 0x00018a00ff0a7b82 */ /* 0x000ee20000000a00 */
[----:B------:R-:W-:Y:S01]  /*8bd0*/  ULDC UR4, c[0x0][0x150] ;  /* 0x0000540000047ab9 */ /* 0x000fe20000000800 */
[----:B01----:R-:W-:Y:S01]  /*8be0*/  IMAD.MOV.U32 R8, RZ, RZ, R16 ;  /* 0x000000ffff087224 */ /* 0x003fe200078e0010 */
[----:B------:R-:W0:Y:S01]  /*8bf0*/  S2R R24, SR_CTAID.Y ;  /* 0x0000000000187919 */ /* 0x000e220000002600 */
[----:B------:R-:W-:-:S04]  /*8c00*/  IMAD.MOV.U32 R9, RZ, RZ, R17 ;  /* 0x000000ffff097224 */ /* 0x000fc800078e0011 */
[----:B------:R-:W1:Y:S08]  /*8c10*/  LDC R21, c[0x0][0x144] ;  /* 0x00005100ff157b82 */ /* 0x000e700000000800 */
[----:B------:R-:W0:Y:S08]  /*8c20*/  LDC R0, c[0x0][0x630] ;  /* 0x00018c00ff007b82 */ /* 0x000e300000000800 */
[----:B------:R-:W0:Y:S01]  /*8c30*/  LDC.64 R14, c[0x0][0x620] ;  /* 0x00018800ff0e7b82 */ /* 0x000e220000000a00 */
[----:B---3--:R-:W-:-:S04]  /*8c40*/  ISETP.NE.U32.AND P0, PT, R10, RZ, PT ;  /* 0x000000ff0a00720c */ /* 0x008fc80003f05070 */
[----:B------:R-:W-:Y:S02]  /*8c50*/  ISETP.NE.AND.EX P0, PT, R11, RZ, PT, P0 ;  /* 0x000000ff0b00720c */ /* 0x000fe40003f05300 */
[----:B--2---:R-:W-:-:S05]  /*8c60*/  I2FP.F32.U32 R3, R12 ;  /* 0x0000000c00037245 */ /* 0x004fca0000201000 */
[----:B------:R-:W-:-:S04]  /*8c70*/  FMUL R3, R3, UR4 ;  /* 0x0000000403037c20 */ /* 0x000fc80008400000 */
[----:B------:R2:W3:Y:S02]  /*8c80*/  F2I.U32.TRUNC.NTZ R20, R3 ;  /* 0x0000000300147305 */ /* 0x0004e4000020f000 */
[----:B-1----:R-:W-:Y:S05]  /*8c90*/  @!P0 BRA `(.L_x_221) ;  /* 0x0000000000288947 */ /* 0x002fea0003800000 */
[----:B--2---:R-:W1:Y:S02]  /*8ca0*/  LDC R3, c[0x0][0x634] ;  /* 0x00018d00ff037b82 */ /* 0x004e640000000800 */
[----:B-1----:R-:W-:-:S04]  /*8cb0*/  IADD3 R3, P0, R16, R3, RZ ;  /* 0x0000000310037210 */ /* 0x002fc80007f1e0ff */
[----:B------:R-:W-:-:S05]  /*8cc0*/  IADD3.X R13, RZ, R17, RZ, P0, !PT ;  /* 0x00000011ff0d7210 */ /* 0x000fca00007fe4ff */
[----:B------:R-:W-:-:S04]  /*8cd0*/  IMAD.WIDE.U32 R4, R13, R10, RZ ;  /* 0x0000000a0d047225 */ /* 0x000fc800078e00ff */
[----:B------:R-:W-:-:S04]  /*8ce0*/  IMAD.WIDE.U32 R6, P0, R3, R11, R4 ;  /* 0x0000000b03067225 */ /* 0x000fc80007800004 */
[----:B------:R-:W-:-:S04]  /*8cf0*/  IMAD.WIDE.U32 R4, R3, R10, RZ ;  /* 0x0000000a03047225 */ /* 0x000fc800078e00ff */
[----:B------:R-:W-:Y:S01]  /*8d00*/  IMAD.X R9, RZ, RZ, RZ, P0 ;  /* 0x000000ffff097224 */ /* 0x000fe200000e06ff */
[----:B------:R-:W-:Y:S01]  /*8d10*/  IADD3 RZ, P0, R5, R6, RZ ;  /* 0x0000000605ff7210 */ /* 0x000fe20007f1e0ff */
[----:B------:R-:W-:-:S04]  /*8d20*/  IMAD.MOV.U32 R8, RZ, RZ, R7 ;  /* 0x000000ffff087224 */ /* 0x000fc800078e0007 */
[----:B------:R-:W-:-:S08]  /*8d30*/  IMAD.WIDE.U32.X R8, R13, R11, R8, P0 ;  /* 0x0000000b0d087225 */ /* 0x000fd000000e0408 */
.L_x_221:
[----:B------:R-:W1:Y:S01]  /*8d40*/  LDC.64 R28, c[0x0][0x640] ;  /* 0x00019000ff1c7b82 */ /* 0x000e620000000a00 */
[-CC-:B0-----:R-:W-:Y:S01]  /*8d50*/  SHF.R.U64 R23, R8, R0.reuse, R9.reuse ;  /* 0x0000000008177219 */ /* 0x181fe20000001209 */
[----:B---3--:R-:W-:Y:S01]  /*8d60*/  IMAD.MOV R20, RZ, RZ, -R20 ;  /* 0x000000ffff147224 */ /* 0x008fe200078e0a14 */
[----:B------:R-:W-:Y:S01]  /*8d70*/  SHF.R.U32.HI R0, RZ, R0, R9 ;  /* 0x00000000ff007219 */ /* 0x000fe20000011609 */
[----:B------:R-:W-:Y:S01]  /*8d80*/  ULDC UR4, c[0x0][0x154] ;  /* 0x0000550000047ab9 */ /* 0x000fe20000000800 */
[----:B--2---:R-:W-:Y:S01]  /*8d90*/  IADD3 R3, P0, RZ, -R23, RZ ;  /* 0x80000017ff037210 */ /* 0x004fe20007f1e0ff */
[----:B------:R-:W-:Y:S02]  /*8da0*/  IMAD R21, R21, R20, R12 ;  /* 0x0000001415157224 */ /* 0x000fe400078e020c */
[----:B------:R-:W0:Y:S01]  /*8db0*/  LDC R6, c[0x0][0x618] ;  /* 0x00018600ff067b82 */ /* 0x000e220000000800 */
[----:B------:R-:W-:Y:S02]  /*8dc0*/  IMAD.MOV.U32 R7, RZ, RZ, 0x1 ;  /* 0x00000001ff077424 */ /* 0x000fe400078e00ff */
[----:B------:R-:W-:-:S04]  /*8dd0*/  IMAD.X R5, RZ, RZ, ~R0, P0 ;  /* 0x000000ffff057224 */ /* 0x000fc800000e0e00 */
[-C--:B------:R-:W-:Y:S01]  /*8de0*/  IMAD R0, R5, R14.reuse, RZ ;  /* 0x0000000e05007224 */ /* 0x080fe200078e02ff */
[----:B------:R-:W2:Y:S01]  /*8df0*/  LDC R8, c[0x0][0x608] ;  /* 0x00018200ff087b82 */ /* 0x000ea20000000800 */
[----:B------:R-:W-:-:S04]  /*8e00*/  IMAD.WIDE.U32 R4, R3, R14, R16 ;  /* 0x0000000e03047225 */ /* 0x000fc800078e0010 */
[----:B------:R-:W-:Y:S01]  /*8e10*/  IMAD R3, R3, R15, R0 ;  /* 0x0000000f03037224 */ /* 0x000fe200078e0200 */
[----:B------:R-:W-:Y:S02]  /*8e20*/  I2FP.F32.U32 R0, R24 ;  /* 0x0000001800007245 */ /* 0x000fe40000201000 */
[----:B------:R-:W3:Y:S01]  /*8e30*/  LDC R26, c[0x0][0x658] ;  /* 0x00019600ff1a7b82 */ /* 0x000ee20000000800 */
[----:B------:R-:W-:Y:S01]  /*8e40*/  IMAD.IADD R3, R5, 0x1, R3 ;  /* 0x0000000105037824 */ /* 0x000fe200078e0203 */
[----:B-1----:R-:W-:Y:S01]  /*8e50*/  ISETP.NE.U32.AND P0, PT, R28, RZ, PT ;  /* 0x000000ff1c00720c */ /* 0x002fe20003f05070 */
[----:B------:R-:W-:Y:S01]  /*8e60*/  FMUL R0, R0, UR4 ;  /* 0x0000000400007c20 */ /* 0x000fe20008400000 */
[----:B------:R-:W-:Y:S02]  /*8e70*/  IMAD.MOV.U32 R5, RZ, RZ, -0x1 ;  /* 0xffffffffff057424 */ /* 0x000fe400078e00ff */
[----:B------:R-:W-:Y:S01]  /*8e80*/  ISETP.NE.AND.EX P0, PT, R29, RZ, PT, P0 ;  /* 0x000000ff1d00720c */ /* 0x000fe20003f05300 */
[----:B------:R1:W1:Y:S01]  /*8e90*/  F2I.U32.TRUNC.NTZ R13, R0 ;  /* 0x00000000000d7305 */ /* 0x000262000020f000 */
[----:B------:R-:W1:Y:S01]  /*8ea0*/  LDC R15, c[0x0][0x148] ;  /* 0x00005200ff0f7b82 */ /* 0x000e620000000800 */
[----:B0-----:R-:W-:-:S02]  /*8eb0*/  SHF.R.U64 R12, R4, R6, R3 ;  /* 0x00000006040c7219 */ /* 0x001fc40000001203 */
[----:B------:R-:W-:-:S05]  /*8ec0*/  SHF.R.U32.HI R3, RZ, R6, R3 ;  /* 0x00000006ff037219 */ /* 0x000fca0000011603 */
[----:B------:R-:W0:Y:S01]  /*8ed0*/  LDC R20, c[0x0][0x600] ;  /* 0x00018000ff147b82 */ /* 0x000e220000000800 */
[-CC-:B--2---:R-:W-:Y:S02]  /*8ee0*/  SHF.R.U64 R10, R12, R8.reuse, R3.reuse ;  /* 0x000000080c0a7219 */ /* 0x184fe40000001203 */
[----:B------:R-:W-:-:S05]  /*8ef0*/  SHF.R.U32.HI R3, RZ, R8, R3 ;  /* 0x00000008ff037219 */ /* 0x000fca0000011603 */
[----:B------:R-:W2:Y:S01]  /*8f00*/  LDC R27, c[0x0][0x648] ;  /* 0x00019200ff1b7b82 */ /* 0x000ea20000000800 */
[-C--:B---3--:R-:W-:Y:S02]  /*8f10*/  SHF.L.U32 R4, R5, R26.reuse, RZ ;  /* 0x0000001a05047219 */ /* 0x088fe400000006ff */
[-CC-:B------:R-:W-:Y:S02]  /*8f20*/  SHF.R.U64 R14, R10, R26.reuse, R3.reuse ;  /* 0x0000001a0a0e7219 */ /* 0x180fe40000001203 */
[----:B------:R-:W-:Y:S02]  /*8f30*/  SHF.R.U32.HI R5, RZ, R26, R3 ;  /* 0x0000001aff057219 */ /* 0x000fe40000011603 */
[----:B------:R-:W-:Y:S01]  /*8f40*/  LOP3.LUT R25, RZ, R4, RZ, 0x33, !PT ;  /* 0x00000004ff197212 */ /* 0x000fe200078e33ff */
[----:B------:R-:W3:Y:S01]  /*8f50*/  LDC R30, c[0x0][0x638] ;  /* 0x00018e00ff1e7b82 */ /* 0x000ee20000000800 */
[----:B------:R-:W-:Y:S01]  /*8f60*/  SHF.L.U32 R26, R7, R26, RZ ;  /* 0x0000001a071a7219 */ /* 0x000fe200000006ff */
[----:B------:R-:W-:-:S06]  /*8f70*/  IMAD.MOV.U32 R4, RZ, RZ, R14 ;  /* 0x000000ffff047224 */ /* 0x000fcc00078e000e */
[----:B------:R-:W0:Y:S01]  /*8f80*/  LDC R31, c[0x0][0x610] ;  /* 0x00018400ff1f7b82 */ /* 0x000e220000000800 */
[----:B------:R-:W-:Y:S05]  /*8f90*/  @!P0 BRA `(.L_x_222) ;  /* 0x0000000000288947 */ /* 0x000fea0003800000 */
[----:B------:R-:W4:Y:S02]  /*8fa0*/  LDC R3, c[0x0][0x64c] ;  /* 0x00019300ff037b82 */ /* 0x000f240000000800 */
[----:B----4-:R-:W-:-:S05]  /*8fb0*/  IADD3 R3, P0, R14, R3, RZ ;  /* 0x000000030e037210 */ /* 0x010fca0007f1e0ff */
[----:B------:R-:W-:-:S04]  /*8fc0*/  IMAD.X R11, RZ, RZ, R5, P0 ;  /* 0x000000ffff0b7224 */ /* 0x000fc800000e0605 */
[----:B------:R-:W-:-:S04]  /*8fd0*/  IMAD.WIDE.U32 R4, R11, R28, RZ ;  /* 0x0000001c0b047225 */ /* 0x000fc800078e00ff */
[----:B------:R-:W-:-:S04]  /*8fe0*/  IMAD.WIDE.U32 R6, P0, R3, R29, R4 ;  /* 0x0000001d03067225 */ /* 0x000fc80007800004 */
[----:B------:R-:W-:Y:S01]  /*8ff0*/  IMAD.WIDE.U32 R4, R3, R28, RZ ;  /* 0x0000001c03047225 */ /* 0x000fe200078e00ff */
[----:B------:R-:W-:-:S03]  /*9000*/  IADD3.X R9, RZ, RZ, RZ, P0, !PT ;  /* 0x000000ffff097210 */ /* 0x000fc600007fe4ff */
[----:B------:R-:W-:Y:S01]  /*9010*/  IMAD.MOV.U32 R8, RZ, RZ, R7 ;  /* 0x000000ffff087224 */ /* 0x000fe200078e0007 */
[----:B------:R-:W-:-:S05]  /*9020*/  IADD3 RZ, P0, R5, R6, RZ ;  /* 0x0000000605ff7210 */ /* 0x000fca0007f1e0ff */
[----:B------:R-:W-:-:S08]  /*9030*/  IMAD.WIDE.U32.X R4, R11, R29, R8, P0 ;  /* 0x0000001d0b047225 */ /* 0x000fd000000e0408 */
.L_x_222:
[----:B------:R-:W-:Y:S01]  /*9040*/  ISETP.NE.AND P0, PT, R2, 0x1, PT ;  /* 0x000000010200780c */ /* 0x000fe20003f05270 */
[----:B0-----:R-:W-:Y:S01]  /*9050*/  VIADD R7, R20, 0xffffffff ;  /* 0xffffffff14077836 */ /* 0x001fe20000000000 */
[----:B-12---:R-:W-:Y:S01]  /*9060*/  SHF.R.U64 R0, R4, R27, R5 ;  /* 0x0000001b04007219 */ /* 0x006fe20000001205 */
[----:B------:R-:W-:Y:S01]  /*9070*/  IMAD.MOV R13, RZ, RZ, -R13 ;  /* 0x000000ffff0d7224 */ /* 0x000fe200078e0a0d */
[----:B------:R-:W-:Y:S01]  /*9080*/  LOP3.LUT R5, R10, R25, RZ, 0xc0, !PT ;  /* 0x000000190a057212 */ /* 0x000fe200078ec0ff */
[----:B------:R-:W-:Y:S01]  /*9090*/  IMAD.MOV.U32 R4, RZ, RZ, 0x1 ;  /* 0x00000001ff047424 */ /* 0x000fe200078e00ff */
[----:B------:R-:W-:Y:S01]  /*90a0*/  LOP3.LUT R12, R12, R7, RZ, 0xc0, !PT ;  /* 0x000000070c0c7212 */ /* 0x000fe200078ec0ff */
[----:B------:R-:W-:Y:S02]  /*90b0*/  IMAD.MOV R3, RZ, RZ, -R0 ;  /* 0x000000ffff037224 */ /* 0x000fe400078e0a00 */
[----:B------:R-:W-:Y:S02]  /*90c0*/  IMAD R0, R26, R0, R5 ;  /* 0x000000001a007224 */ /* 0x000fe400078e0205 */
[----:B---3--:R-:W-:-:S02]  /*90d0*/  IMAD R3, R3, R30, R14 ;  /* 0x0000001e03037224 */ /* 0x008fc400078e020e */
[----:B------:R-:W-:Y:S02]  /*90e0*/  @P0 IMAD R21, R15, R13, R24 ;  /* 0x0000000d0f150224 */ /* 0x000fe400078e0218 */
[----:B------:R-:W-:Y:S01]  /*90f0*/  IMAD R5, R3, R20, R12 ;  /* 0x0000001403057224 */ /* 0x000fe200078e020c */
[----:B------:R-:W-:Y:S01]  /*9100*/  PRMT R3, R4, 0x7610, R3 ;  /* 0x0000761004037816 */ /* 0x000fe20000000003 */
[----:B------:R-:W-:-:S05]  /*9110*/  IMAD R0, R0, R31, R21 ;  /* 0x0000001f00007224 */ /* 0x000fca00078e0215 */
[----:B------:R-:W-:Y:S02]  /*9120*/  SEL R122, R5, R0, !P0 ;  /* 0x00000000057a7207 */ /* 0x000fe40004000000 */
[----:B------:R-:W-:-:S07]  /*9130*/  SEL R0, R0, R5, !P0 ;  /* 0x0000000500007207 */ /* 0x000fce0004000000 */
.L_x_220:
[----:B------:R-:W-:Y:S01]  /*9140*/  LOP3.LUT P0, RZ, R3, 0xff, RZ, 0xc0, !PT ;  /* 0x000000ff03ff7812 */ /* 0x000fe2000780c0ff */
[----:B------:R-:W-:-:S12]  /*9150*/  IMAD.MOV.U32 R124, RZ, RZ, R0 ;  /* 0x000000ffff7c7224 */ /* 0x000fd800078e0000 */
[----:B------:R-:W-:Y:S05]  /*9160*/  @P0 BRA `(.L_x_223) ;  /* 0xffffff7c00ac0947 */ /* 0x000fea000383ffff */
[----:B------:R-:W-:Y:S05]  /*9170*/  EXIT ;  /* 0x000000000000794d */ /* 0x000fea0003800000 */
.L_x_4:
[----:B0-----:R-:W-:Y:S01]  /*9180*/  ULDC.64 UR4, c[0x0][0x650] ;  /* 0x0001940000047ab9 */ /* 0x001fe20000000a00 */
[----:B------:R-:W-:Y:S01]  /*9190*/  PRMT R6, RZ, 0x7610, R6 ;  /* 0x00007610ff067816 */ /* 0x000fe20000000006 */
[----:B------:R-:W-:Y:S01]  /*91a0*/  IMAD.MOV.U32 R7, RZ, RZ, -0x1 ;  /* 0xffffffffff077424 */ /* 0x000fe200078e00ff */
[----:B------:R-:W-:Y:S01]  /*91b0*/  ISETP.GE.U32.AND P0, PT, R16, UR4, PT ;  /* 0x0000000410007c0c */ /* 0x000fe2000bf06070 */
[----:B------:R-:W-:Y:S02]  /*91c0*/  IMAD.MOV.U32 R9, RZ, RZ, -0x1 ;  /* 0xffffffffff097424 */ /* 0x000fe400078e00ff */
[----:B------:R-:W-:Y:S01]  /*91d0*/  IMAD.MOV.U32 R8, RZ, RZ, -0x1 ;  /* 0xffffffffff087424 */ /* 0x000fe200078e00ff */
[----:B------:R-:W-:-:S13]  /*91e0*/  ISETP.GE.U32.AND.EX P0, PT, R17, UR5, PT, P0 ;  /* 0x0000000511007c0c */ /* 0x000fda000bf06100 */
[----:B------:R-:W-:Y:S05]  /*91f0*/  @P0 BRA `(.L_x_224) ;  /* 0x00000004005c0947 */ /* 0x000fea0003800000 */
[----:B------:R-:W0:Y:S01]  /*9200*/  LDC.64 R12, c[0x0][0x628] ;  /* 0x00018a00ff0c7b82 */ /* 0x000e220000000a00 */
[----:B------:R-:W-:Y:S01]  /*9210*/  MOV R10, R16 ;  /* 0x00000010000a7202 */ /* 0x000fe20000000f00 */
[----:B------:R-:W-:-:S06]  /*9220*/  IMAD.MOV.U32 R11, RZ, RZ, R17 ;  /* 0x000000ffff0b7224 */ /* 0x000fcc00078e0011 */
        /* <DEDUP_REMOVED lines=15> */
.L_x_225:
[--C-:B------:R-:W-:Y:S01]  /*9320*/  SHF.R.U64 R12, R10, R14, R11.reuse ;  /* 0x0000000e0a0c7219 */ /* 0x100fe2000000120b */
[----:B------:R-:W0:Y:S01]  /*9330*/  LDC R22, c[0x0][0x618] ;  /* 0x00018600ff167b82 */ /* 0x000e220000000800 */
[----:B------:R-:W-:Y:S01]  /*9340*/  I2FP.F32.U32 R6, R4 ;  /* 0x0000000400067245 */ /* 0x000fe20000201000 */
[----:B------:R-:W-:Y:S01]  /*9350*/  ULDC UR4, c[0x0][0x150] ;  /* 0x0000540000047ab9 */ /* 0x000fe20000000800 */
[----:B------:R-:W-:Y:S02]  /*9360*/  SHF.R.U32.HI R5, RZ, R14, R11 ;  /* 0x0000000eff057219 */ /* 0x000fe4000001160b */
[----:B------:R-:W-:Y:S01]  /*9370*/  IADD3 R9, P0, RZ, -R12, RZ ;  /* 0x8000000cff097210 */ /* 0x000fe20007f1e0ff */
[----:B------:R-:W-:Y:S01]  /*9380*/  FMUL R11, R6, UR4 ;  /* 0x00000004060b7c20 */ /* 0x000fe20008400000 */
[----:B------:R-:W-:Y:S01]  /*9390*/  ULDC UR4, c[0x0][0x154] ;  /* 0x0000550000047ab9 */ /* 0x000fe20000000800 */
[----:B------:R-:W1:Y:S02]  /*93a0*/  LDC.64 R24, c[0x0][0x640] ;  /* 0x00019000ff187b82 */ /* 0x000e640000000a00 */
[----:B------:R-:W-:-:S02]  /*93b0*/  IMAD.X R5, RZ, RZ, ~R5, P0 ;  /* 0x000000ffff057224 */ /* 0x000fc400000e0e05 */
[----:B------:R-:W2:Y:S01]  /*93c0*/  F2I.U32.TRUNC.NTZ R11, R11 ;  /* 0x0000000b000b7305 */ /* 0x000ea2000020f000 */
[----:B------:R-:W-:-:S03]  /*93d0*/  IMAD.WIDE.U32 R6, R9, R20, R16 ;  /* 0x0000001409067225 */ /* 0x000fc600078e0010 */
[----:B------:R-:W3:Y:S01]  /*93e0*/  LDC R13, c[0x0][0x144] ;  /* 0x00005100ff0d7b82 */ /* 0x000ee20000000800 */
[----:B------:R-:W-:-:S04]  /*93f0*/  IMAD R8, R5, R20, RZ ;  /* 0x0000001405087224 */ /* 0x000fc800078e02ff */
[----:B------:R-:W-:Y:S02]  /*9400*/  IMAD R5, R9, R21, R8 ;  /* 0x0000001509057224 */ /* 0x000fe400078e0208 */
[----:B------:R-:W-:Y:S01]  /*9410*/  IMAD.MOV.U32 R8, RZ, RZ, -0x1 ;  /* 0xffffffffff087424 */ /* 0x000fe200078e00ff */
[----:B------:R-:W4:Y:S01]  /*9420*/  LDC R14, c[0x0][0x608] ;  /* 0x00018200ff0e7b82 */ /* 0x000f220000000800 */
[----:B------:R-:W-:Y:S01]  /*9430*/  IMAD.IADD R5, R7, 0x1, R5 ;  /* 0x0000000107057824 */ /* 0x000fe200078e0205 */
[----:B------:R-:W-:-:S04]  /*9440*/  I2FP.F32.U32 R7, R3 ;  /* 0x0000000300077245 */ /* 0x000fc80000201000 */
[-C--:B0-----:R-:W-:Y:S01]  /*9450*/  SHF.R.U64 R10, R6, R22.reuse, R5 ;  /* 0x00000016060a7219 */ /* 0x081fe20000001205 */
[----:B--2---:R-:W-:Y:S01]  /*9460*/  IMAD.MOV R6, RZ, RZ, -R11 ;  /* 0x000000ffff067224 */ /* 0x004fe200078e0a0b */
[----:B------:R-:W0:Y:S01]  /*9470*/  LDC R9, c[0x0][0x658] ;  /* 0x00019600ff097b82 */ /* 0x000e220000000800 */
[----:B-1----:R-:W-:Y:S01]  /*9480*/  ISETP.NE.U32.AND P0, PT, R24, RZ, PT ;  /* 0x000000ff1800720c */ /* 0x002fe20003f05070 */
[----:B------:R-:W-:Y:S01]  /*9490*/  FMUL R7, R7, UR4 ;  /* 0x0000000407077c20 */ /* 0x000fe20008400000 */
[----:B------:R-:W-:Y:S02]  /*94a0*/  SHF.R.U32.HI R5, RZ, R22, R5 ;  /* 0x00000016ff057219 */ /* 0x000fe40000011605 */
[----:B------:R-:W-:-:S03]  /*94b0*/  ISETP.NE.AND.EX P0, PT, R25, RZ, PT, P0 ;  /* 0x000000ff1900720c */ /* 0x000fc60003f05300 */
[----:B------:R-:W1:Y:S01]  /*94c0*/  LDC R20, c[0x0][0x148] ;  /* 0x00005200ff147b82 */ /* 0x000e620000000800 */
[----:B---3--:R-:W-:Y:S02]  /*94d0*/  IMAD R23, R13, R6, R4 ;  /* 0x000000060d177224 */ /* 0x008fe400078e0204 */
[----:B------:R-:W-:-:S05]  /*94e0*/  IMAD.MOV.U32 R6, RZ, RZ, 0x1 ;  /* 0x00000001ff067424 */ /* 0x000fca00078e00ff */
[----:B------:R-:W2:Y:S01]  /*94f0*/  LDC R21, c[0x0][0x600] ;  /* 0x00018000ff157b82 */ /* 0x000ea20000000800 */
[-CC-:B----4-:R-:W-:Y:S02]  /*9500*/  SHF.R.U64 R13, R10, R14.reuse, R5.reuse ;  /* 0x0000000e0a0d7219 */ /* 0x190fe40000001205 */
[----:B------:R-:W-:Y:S02]  /*9510*/  SHF.R.U32.HI R4, RZ, R14, R5 ;  /* 0x0000000eff047219 */ /* 0x000fe40000011605 */
[----:B------:R3:W4:Y:S03]  /*9520*/  F2I.U32.TRUNC.NTZ R14, R7 ;  /* 0x00000007000e7305 */ /* 0x000726000020f000 */
[----:B------:R-:W1:Y:S01]  /*9530*/  LDC R26, c[0x0][0x648] ;  /* 0x00019200ff1a7b82 */ /* 0x000e620000000800 */
[-C--:B0-----:R-:W-:Y:S02]  /*9540*/  SHF.L.U32 R8, R8, R9.reuse, RZ ;  /* 0x0000000908087219 */ /* 0x081fe400000006ff */
[----:B------:R-:W-:-:S02]  /*9550*/  SHF.R.U64 R15, R13, R9, R4 ;  /* 0x000000090d0f7219 */ /* 0x000fc40000001204 */
[-C--:B------:R-:W-:Y:S02]  /*9560*/  SHF.R.U32.HI R5, RZ, R9.reuse, R4 ;  /* 0x00000009ff057219 */ /* 0x080fe40000011604 */
[----:B------:R-:W-:Y:S01]  /*9570*/  SHF.L.U32 R22, R6, R9, RZ ;  /* 0x0000000906167219 */ /* 0x000fe200000006ff */
[----:B------:R-:W0:Y:S01]  /*9580*/  LDC R27, c[0x0][0x638] ;  /* 0x00018e00ff1b7b82 */ /* 0x000e220000000800 */
[----:B------:R-:W-:Y:S02]  /*9590*/  LOP3.LUT R28, RZ, R8, RZ, 0x33, !PT ;  /* 0x00000008ff1c7212 */ /* 0x000fe400078e33ff */
[----:B------:R-:W-:-:S05]  /*95a0*/  MOV R4, R15 ;  /* 0x0000000f00047202 */ /* 0x000fca0000000f00 */
        /* <DEDUP_REMOVED lines=12> */
.L_x_226:
[----:B------:R-:W-:Y:S01]  /*9670*/  ISETP.NE.AND P0, PT, R2, 0x1, PT ;  /* 0x000000010200780c */ /* 0x000fe20003f05270 */
[----:B--2---:R-:W-:Y:S01]  /*9680*/  VIADD R7, R21, 0xffffffff ;  /* 0xffffffff15077836 */ /* 0x004fe20000000000 */
[----:B-1----:R-:W-:Y:S01]  /*9690*/  SHF.R.U64 R5, R4, R26, R5 ;  /* 0x0000001a04057219 */ /* 0x002fe20000001205 */
[----:B------:R-:W-:Y:S01]  /*96a0*/  IMAD.MOV R14, RZ, RZ, -R14 ;  /* 0x000000ffff0e7224 */ /* 0x000fe200078e0a0e */
[----:B------:R-:W-:Y:S01]  /*96b0*/  LOP3.LUT R4, R13, R28, RZ, 0xc0, !PT ;  /* 0x0000001c0d047212 */ /* 0x000fe200078ec0ff */
[----:B------:R-:W-:Y:S01]  /*96c0*/  IMAD.MOV.U32 R8, RZ, RZ, R12 ;  /* 0x000000ffff087224 */ /* 0x000fe200078e000c */
[----:B------:R-:W-:Y:S01]  /*96d0*/  LOP3.LUT R10, R10, R7, RZ, 0xc0, !PT ;  /* 0x000000070a0a7212 */ /* 0x000fe200078ec0ff */
[----:B------:R-:W-:Y:S02]  /*96e0*/  IMAD.MOV R6, RZ, RZ, -R5 ;  /* 0x000000ffff067224 */ /* 0x000fe400078e0a05 */
[----:B------:R-:W-:-:S04]  /*96f0*/  IMAD R4, R22, R5, R4 ;  /* 0x0000000516047224 */ /* 0x000fc800078e0204 */
[----:B------:R-:W-:Y:S02]  /*9700*/  @P0 IMAD R23, R20, R14, R3 ;  /* 0x0000000e14170224 */ /* 0x000fe400078e0203 */
[----:B0-----:R-:W-:Y:S02]  /*9710*/  IMAD R3, R6, R27, R15 ;  /* 0x0000001b06037224 */ /* 0x001fe400078e020f */
[----:B------:R-:W-:Y:S02]  /*9720*/  IMAD R7, R4, R29, R23 ;  /* 0x0000001d04077224 */ /* 0x000fe400078e0217 */
[----:B------:R-:W-:Y:S02]  /*9730*/  IMAD R4, R3, R21, R10 ;  /* 0x0000001503047224 */ /* 0x000fe400078e020a */
[----:B------:R-:W-:-:S03]  /*9740*/  IMAD.MOV.U32 R6, RZ, RZ, 0x1 ;  /* 0x00000001ff067424 */ /* 0x000fc600078e00ff */
[----:B------:R-:W-:Y:S02]  /*9750*/  SEL R9, R4, R7, !P0 ;  /* 0x0000000704097207 */ /* 0x000fe40004000000 */
[----:B------:R-:W-:-:S07]  /*9760*/  SEL R7, R7, R4, !P0 ;  /* 0x0000000407077207 */ /* 0x000fce0004000000 */
.L_x_224:
[----:B------:R-:W-:-:S08]  /*9770*/  NOP ;  /* 0x0000000000007918 */ /* 0x000fd00000000000 */
[----:B------:R-:W0:-:S00]  /*9780*/  USETMAXREG.DEALLOC.CTAPOOL 0x28 ;  /* 0x00000028000079c8 */ /* 0x000e0000080e0500 */
[----:B0-----:R-:W-:-:S13]  /*9790*/  ISETP.NE.AND P0, PT, R0, RZ, PT ;  /* 0x000000ff0000720c */ /* 0x001fda0003f05270 */
[----:B------:R-:W-:Y:S05]  /*97a0*/  @P0 EXIT ;  /* 0x000000000000094d */ /* 0x000fea0003800000 */
[----:B------:R-:W-:Y:S01]  /*97b0*/  LOP3.LUT P0, RZ, R6, 0xff, RZ, 0xc0, !PT ;  /* 0x000000ff06ff7812 */ /* 0x000fe2000780c0ff */
[----:B------:R-:W-:Y:S01]  /*97c0*/  IMAD.MOV.U32 R0, RZ, RZ, 0x1 ;  /* 0x00000001ff007424 */ /* 0x000fe200078e00ff */
[----:B------:R-:W-:-:S11]  /*97d0*/  MOV R12, RZ ;  /* 0x000000ff000c7202 */ /* 0x000fd60000000f00 */
[----:B------:R-:W-:Y:S05]  /*97e0*/  @!P0 BRA `(.L_x_227) ;  /* 0x0000000c00308947 */ /* 0x000fea0003800000 */
[----:B------:R-:W0:Y:S01]  /*97f0*/  LDC R0, c[0x0][0x28c] ;  /* 0x0000a300ff007b82 */ /* 0x000e220000000800 */
[----:B------:R-:W-:Y:S01]  /*9800*/  ULDC UR5, c[0x0][0x600] ;  /* 0x0001800000057ab9 */ /* 0x000fe20000000800 */
[----:B------:R-:W-:Y:S01]  /*9810*/  ULDC UR4, c[0x0][0xc] ;  /* 0x0000030000047ab9 */ /* 0x000fe20000000800 */
[----:B------:R-:W-:Y:S01]  /*9820*/  UIADD3 UR16, UR5, -0x1, URZ ;  /* 0xffffffff05107890 */ /* 0x000fe2000fffe03f */
[C---:B------:R-:W-:Y:S01]  /*9830*/  LOP3.LUT P2, RZ, R18.reuse, 0x7f, RZ, 0xc0, !PT ;  /* 0x0000007f12ff7812 */ /* 0x040fe2000784c0ff */
[----:B------:R-:W-:Y:S01]  /*9840*/  ULDC UR6, c[0x0][0x658] ;  /* 0x0001960000067ab9 */ /* 0x000fe20000000800 */
[----:B------:R-:W-:Y:S01]  /*9850*/  ULDC UR5, c[0x0][0x10] ;  /* 0x0000040000057ab9 */ /* 0x000fe20000000800 */
[----:B------:R-:W-:Y:S01]  /*9860*/  UMOV UR7, 0xffffffff ;  /* 0xffffffff00077882 */ /* 0x000fe20000000000 */
[----:B------:R-:W-:Y:S01]  /*9870*/  UMOV UR8, 0x1 ;  /* 0x0000000100087882 */ /* 0x000fe20000000000 */
[----:B------:R-:W-:Y:S01]  /*9880*/  UIMAD.WIDE.U32 UR4, UR4, UR5, URZ ;  /* 0x00000005040472a5 */ /* 0x000fe2000f8e003f */
[----:B------:R-:W-:Y:S01]  /*9890*/  LOP3.LUT P0, RZ, R18, 0x1f, RZ, 0xc0, !PT ;  /* 0x0000001f12ff7812 */ /* 0x000fe2000780c0ff */
[----:B------:R-:W-:Y:S01]  /*98a0*/  USHF.L.U32 UR7, UR7, UR6, URZ ;  /* 0x0000000607077299 */ /* 0x000fe2000800063f */
[----:B------:R-:W-:Y:S01]  /*98b0*/  BSSY B0, `(.L_x_227) ;  /* 0x00000bf000007945 */ /* 0x000fe20003800000 */
[----:B------:R-:W-:Y:S01]  /*98c0*/  USHF.L.U32 UR18, UR8, UR6, URZ ;  /* 0x0000000608127299 */ /* 0x000fe2000800063f */
[----:B------:R-:W-:Y:S01]  /*98d0*/  IMAD.MOV.U32 R13, RZ, RZ, 0x1 ;  /* 0x00000001ff0d7424 */ /* 0x000fe200078e00ff */
[----:B------:R-:W-:Y:S01]  /*98e0*/  LOP3.LUT R11, R19, 0x2, RZ, 0xfc, !PT ;  /* 0x00000002130b7812 */ /* 0x000fe200078efcff */
[----:B------:R-:W-:Y:S01]  /*98f0*/  ULDC UR6, c[0x0][0x14] ;  /* 0x0000050000067ab9 */ /* 0x000fe20000000800 */
[----:B------:R-:W-:Y:S01]  /*9900*/  PLOP3.LUT P0, PT, P0, P2, PT, 0x8a, 0x0 ;  /* 0x000000000000781c */ /* 0x000fe20000705172 */
[----:B------:R-:W-:Y:S01]  /*9910*/  UIMAD.WIDE.U32 UR20, UR4, UR6, URZ ;  /* 0x00000006041472a5 */ /* 0x000fe2000f8e003f */
[----:B------:R-:W-:Y:S01]  /*9920*/  IMAD.MOV.U32 R12, RZ, RZ, RZ ;  /* 0x000000ffff0c7224 */ /* 0x000fe200078e00ff */
[----:B------:R-:W-:-:S02]  /*9930*/  UIMAD UR13, UR5, UR6, URZ ;  /* 0x00000006050d72a4 */ /* 0x000fc4000f8e023f */
[----:B------:R-:W-:Y:S01]  /*9940*/  ULOP3.LUT UR17, URZ, UR7, URZ, 0x33, !UPT ;  /* 0x000000073f117292 */ /* 0x000fe2000f8e333f */
[----:B0-----:R-:W-:Y:S01]  /*9950*/  VIADD R0, R0, 0x1f ;  /* 0x0000001f00007836 */ /* 0x001fe20000000000 */
[----:B------:R-:W-:Y:S01]  /*9960*/  UIADD3 UR13, UR21, UR13, URZ ;  /* 0x0000000d150d7290 */ /* 0x000fe2000fffe03f */
[----:B------:R-:W-:-:S03]  /*9970*/  ULDC.64 UR22, c[0x0][0x198] ;  /* 0x0000660000167ab9 */ /* 0x000fc60000000a00 */
[----:B------:R-:W-:-:S04]  /*9980*/  SHF.R.S32.HI R3, RZ, 0x1f, R0 ;  /* 0x0000001fff037819 */ /* 0x000fc80000011400 */
[----:B------:R-:W-:Y:S01]  /*9990*/  LEA.HI R3, R3, R0, RZ, 0x5 ;  /* 0x0000000003037211 */ /* 0x000fe200078f28ff */
[----:B------:R-:W-:-:S03]  /*99a0*/  IMAD.MOV.U32 R0, RZ, RZ, 0x1 ;  /* 0x00000001ff007424 */ /* 0x000fc600078e00ff */
[----:B------:R-:W-:-:S05]  /*99b0*/  SHF.R.S32.HI R3, RZ, 0x5, R3 ;  /* 0x00000005ff037819 */ /* 0x000fca0000011403 */
[----:B------:R-:W-:-:S07]  /*99c0*/  VIADD R10, R3, 0x1 ;  /* 0x00000001030a7836 */ /* 0x000fce0000000000 */
.L_x_239:
[----:B------:R-:W-:-:S03]  /*99d0*/  UMOV UR4, 0xffffffff ;  /* 0xffffffff00047882 */ /* 0x000fc60000000000 */
[----:B------:R-:W-:Y:S05]  /*99e0*/  BRA.DIV UR4, `(.L_x_228) ;  /* 0x0000001204747947 */ /* 0x000fea000b800000 */
[----:B------:R-:W-:-:S13]  /*99f0*/  ELECT P6, URZ, PT ;  /* 0x00000000003f782f */ /* 0x000fda00038c0000 */
.L_x_256:
[----:B------:R-:W0:Y:S01]  /*9a00*/  LDC R4, c[0x0][0x28c] ;  /* 0x0000a300ff047b82 */ /* 0x000e220000000800 */
[----:B------:R-:W-:Y:S01]  /*9a10*/  BSSY B1, `(.L_x_229) ;  /* 0x0000037000017945 */ /* 0x000fe20003800000 */
[----:B0-----:R-:W-:-:S13]  /*9a20*/  ISETP.LT.OR P6, PT, R4, 0x1, !P6 ;  /* 0x000000010400780c */ /* 0x001fda00077c1670 */
[----:B------:R-:W-:Y:S05]  /*9a30*/  @P6 BRA `(.L_x_230) ;  /* 0x0000000000d06947 */ /* 0x000fea0003800000 */
[----:B------:R-:W-:Y:S01]  /*9a40*/  IMAD R15, R9, 0x60, RZ ;  /* 0x00000060090f7824 */ /* 0x000fe200078e02ff */
[----:B------:R-:W-:Y:S01]  /*9a50*/  MOV R6, R12 ;  /* 0x0000000c00067202 */ /* 0x000fe20000000f00 */
[----:B------:R-:W-:Y:S02]  /*9a60*/  IMAD.SHL.U32 R18, R7, 0x100, RZ ;  /* 0x0000010007127824 */ /* 0x000fe400078e00ff */
[----:B------:R-:W-:Y:S02]  /*9a70*/  IMAD.MOV.U32 R20, RZ, RZ, RZ ;  /* 0x000000ffff147224 */ /* 0x000fe400078e00ff */
[----:B------:R-:W-:Y:S02]  /*9a80*/  IMAD.MOV.U32 R4, RZ, RZ, R10 ;  /* 0x000000ffff047224 */ /* 0x000fe400078e000a */
[----:B------:R-:W-:-:S07]  /*9a90*/  IMAD.MOV.U32 R5, RZ, RZ, R0 ;  /* 0x000000ffff057224 */ /* 0x000fce00078e0000 */
.L_x_234:
[----:B------:R-:W0:Y:S01]  /*9aa0*/  S2R R14, SR_CgaCtaId ;  /* 0x00000000000e7919 */ /* 0x000e220000008800 */
[----:B------:R-:W-:Y:S01]  /*9ab0*/  MOV R7, 0x400 ;  /* 0x0000040000077802 */ /* 0x000fe20000000f00 */
[----:B------:R-:W1:Y:S03]  /*9ac0*/  @!P2 LDC R9, c[0x0][0x500] ;  /* 0x00014000ff09ab82 */ /* 0x000e660000000800 */
[----:B0-----:R-:W-:Y:S02]  /*9ad0*/  LEA R21, R14, R7, 0x18 ;  /* 0x000000070e157211 */ /* 0x001fe400078ec0ff */
[----:B------:R-:W-:-:S03]  /*9ae0*/  SHF.L.U32 R7, R5, 0x1f, RZ ;  /* 0x0000001f05077819 */ /* 0x000fc600000006ff */
[----:B------:R-:W-:-:S04]  /*9af0*/  IMAD R14, R6, 0x8, R21 ;  /* 0x00000008060e7824 */ /* 0x000fc800078e0215 */
[----:B------:R-:W0:Y:S02]  /*9b00*/  SYNCS.PHASECHK.TRANS64.TRYWAIT P1, [R14+URZ+0x50], R7 ;  /* 0x000050070e0075a7 */ /* 0x000e24000802017f */
[----:B01----:R-:W-:Y:S05]  /*9b10*/  @!P1 BRA `(.L_x_231) ;  /* 0x0000001000489947 */ /* 0x003fea0003800000 */
.L_x_257:
[----:B0-----:R-:W-:Y:S01]  /*9b20*/  PRMT R7, R11, 0x9910, RZ ;  /* 0x000099100b077816 */ /* 0x001fe200000000ff */
[----:B------:R0:W-:Y:S03]  /*9b30*/  @!P2 SYNCS.ARRIVE.TRANS64 RZ, [R14+URZ], R9 ;  /* 0x000000090effa9a7 */ /* 0x0001e6000800003f */
[----:B------:R-:W-:-:S13]  /*9b40*/  ISETP.NE.AND P1, PT, R7, 0x2, PT ;  /* 0x000000020700780c */ /* 0x000fda0003f25270 */
[----:B0-----:R-:W-:Y:S05]  /*9b50*/  @P1 BRA `(.L_x_232) ;  /* 0x0000000000041947 */ /* 0x001fea0003800000 */
[----:B------:R-:W-:Y:S01]  /*9b60*/  BPT.TRAP 0x1 ;  /* 0x000000040000795c */ /* 0x000fe20000300000 */
.L_x_232:
[----:B------:R-:W-:Y:S05]  /*9b70*/  @P0 BRA `(.L_x_233) ;  /* 0x0000000000040947 */ /* 0x000fea0003800000 */
[----:B------:R-:W-:Y:S01]  /*9b80*/  BPT.TRAP 0x1 ;  /* 0x000000040000795c */ /* 0x000fe20000300000 */
.L_x_233:
[--C-:B------:R-:W-:Y:S01]  /*9b90*/  IMAD R7, R6, 0x4000, R21.reuse ;  /* 0x0000400006077824 */ /* 0x100fe200078e0215 */
[----:B------:R-:W-:Y:S01]  /*9ba0*/  R2UR UR9, R14 ;  /* 0x000000000e0972ca */ /* 0x000fe200000e0000 */
[----:B------:R-:W-:Y:S01]  /*9bb0*/  IMAD R21, R6, 0x1800, R21 ;  /* 0x0000180006157824 */ /* 0x000fe200078e0215 */
[----:B------:R-:W-:Y:S01]  /*9bc0*/  UIADD3 UR4, UP0, UR22, 0xf0, URZ ;  /* 0x000000f016047890 */ /* 0x000fe2000ff1e03f */
[----:B------:R-:W-:Y:S01]  /*9bd0*/  VIADD R4, R4, 0xffffffff ;  /* 0xffffffff04047836 */ /* 0x000fe20000000000 */
[----:B------:R-:W-:Y:S01]  /*9be0*/  R2UR UR5, R7 ;  /* 0x00000000070572ca */ /* 0x000fe200000e0000 */
[----:B------:R-:W-:Y:S01]  /*9bf0*/  UIADD3 UR24, UP1, UR22, 0x1f0, URZ ;  /* 0x000001f016187890 */ /* 0x000fe2000ff3e03f */
[----:B------:R-:W-:Y:S01]  /*9c00*/  R2UR UR8, R21 ;  /* 0x00000000150872ca */ /* 0x000fe200000e0000 */
[----:B------:R-:W-:Y:S01]  /*9c10*/  VIADD R6, R6, 0x1 ;  /* 0x0000000106067836 */ /* 0x000fe20000000000 */
[----:B------:R-:W-:Y:S01]  /*9c20*/  R2UR UR11, R18 ;  /* 0x00000000120b72ca */ /* 0x000fe200000e0000 */
[----:B------:R-:W-:Y:S01]  /*9c30*/  UIADD3.X UR25, URZ, UR23, URZ, UP1, !UPT ;  /* 0x000000173f197290 */ /* 0x000fe20008ffe43f */
[----:B------:R-:W-:Y:S01]  /*9c40*/  R2UR UR10, R20 ;  /* 0x00000000140a72ca */ /* 0x000fe200000e0000 */
[----:B------:R-:W-:Y:S01]  /*9c50*/  UMOV UR6, 0x0 ;  /* 0x0000000000067882 */ /* 0x000fe20000000000 */
[----:B------:R-:W-:Y:S01]  /*9c60*/  R2UR UR12, R8 ;  /* 0x00000000080c72ca */ /* 0x000fe200000e0000 */
[----:B------:R-:W-:Y:S01]  /*9c70*/  UMOV UR7, 0x10000000 ;  /* 0x1000000000077882 */ /* 0x000fe20000000000 */
[----:B------:R-:W-:Y:S01]  /*9c80*/  R2UR UR19, R15 ;  /* 0x000000000f1372ca */ /* 0x000fe200000e0000 */
[----:B------:R-:W-:Y:S01]  /*9c90*/  VIADD R20, R20, 0x20 ;  /* 0x0000002014147836 */ /* 0x000fe20000000000 */
[----:B------:R-:W-:Y:S01]  /*9ca0*/  ISETP.GT.AND P3, PT, R4, 0x1, PT ;  /* 0x000000010400780c */ /* 0x000fe20003f64270 */
[----:B------:R-:W-:Y:S01]  /*9cb0*/  UIADD3 UR14, UR5, 0x180, URZ ;  /* 0x00000180050e7890 */ /* 0x000fe2000fffe03f */
[----:B------:R-:W-:Y:S01]  /*9cc0*/  ISETP.NE.AND P1, PT, R6, 0xa, PT ;  /* 0x0000000a0600780c */ /* 0x000fe20003f25270 */
[----:B------:R-:W-:-:S02]  /*9cd0*/  UIADD3.X UR5, URZ, UR23, URZ, UP0, !UPT ;  /* 0x000000173f057290 */ /* 0x000fc400087fe43f */
[----:B------:R-:W-:Y:S01]  /*9ce0*/  UIADD3 UR15, UR8, 0x28180, URZ ;  /* 0x00028180080f7890 */ /* 0x000fe2000fffe03f */
[----:B------:R-:W-:Y:S02]  /*9cf0*/  SEL R14, RZ, 0x1, P1 ;  /* 0x00000001ff0e7807 */ /* 0x000fe40000800000 */
[----:B------:R-:W-:Y:S01]  /*9d00*/  UMOV UR8, UR14 ;  /* 0x0000000e00087c82 */ /* 0x000fe20008000000 */
[----:B------:R-:W-:Y:S02]  /*9d10*/  SEL R6, R6, RZ, P1 ;  /* 0x000000ff06067207 */ /* 0x000fe40000800000 */
[----:B------:R-:W-:Y:S01]  /*9d20*/  LOP3.LUT R5, R5, R14, RZ, 0x3c, !PT ;  /* 0x0000000e05057212 */ /* 0x000fe200078e3cff */
[----:B------:R0:W-:Y:S02]  /*9d30*/  UTMALDG.3D [UR8], [UR4], desc[UR6] ;  /* 0x00000608040075b4 */ /* 0x0001e40008011000 */
[----:B0-----:R-:W-:Y:S01]  /*9d40*/  UMOV UR8, UR15 ;  /* 0x0000000f00087c82 */ /* 0x001fe20008000000 */
[----:B------:R-:W-:-:S02]  /*9d50*/  UMOV UR11, UR19 ;  /* 0x00000013000b7c82 */ /* 0x000fc40008000000 */
[----:B------:R0:W-:Y:S02]  /*9d60*/  UTMALDG.3D [UR8], [UR24], desc[UR6] ;  /* 0x00000608180075b4 */ /* 0x0001e40008011000 */
[----:B0-----:R-:W-:Y:S05]  /*9d70*/  @P3 BRA `(.L_x_234) ;  /* 0xfffffffc00483947 */ /* 0x001fea000383ffff */
.L_x_230:
[----:B------:R-:W-:Y:S05]  /*9d80*/  BSYNC B1 ;  /* 0x0000000000017941 */ /* 0x000fea0003800000 */
.L_x_229:
[----:B------:R-:W-:Y:S01]  /*9d90*/  LOP3.LUT P3, RZ, R13, 0xff, RZ, 0xc0, !PT ;  /* 0x000000ff0dff7812 */ /* 0x000fe2000786c0ff */
[----:B------:R-:W-:Y:S01]  /*9da0*/  IMAD.IADD R12, R3, 0x1, R12 ;  /* 0x00000001030c7824 */ /* 0x000fe200078e020c */
[----:B------:R-:W-:Y:S01]  /*9db0*/  IADD3 R16, P4, R16, UR20, RZ ;  /* 0x0000001410107c10 */ /* 0x000fe2000ff9e0ff */
[----:B------:R-:W-:Y:S01]  /*9dc0*/  ULDC.64 UR4, c[0x0][0x650] ;  /* 0x0001940000047ab9 */ /* 0x000fe20000000a00 */
[----:B------:R-:W-:Y:S01]  /*9dd0*/  BSSY B1, `(.L_x_235) ;  /* 0x000006a000017945 */ /* 0x000fe20003800000 */
[----:B------:R-:W-:Y:S01]  /*9de0*/  IMAD.MOV.U32 R9, RZ, RZ, -0x1 ;  /* 0xffffffffff097424 */ /* 0x000fe200078e00ff */
[----:B------:R-:W-:Y:S01]  /*9df0*/  ISETP.GT.U32.AND P1, PT, R12, 0x9, PT ;  /* 0x000000090c00780c */ /* 0x000fe20003f24070 */
[----:B------:R-:W-:Y:S01]  /*9e00*/  IMAD.MOV.U32 R8, RZ, RZ, -0x1 ;  /* 0xffffffffff087424 */ /* 0x000fe200078e00ff */
[----:B------:R-:W-:Y:S02]  /*9e10*/  IADD3.X R17, R17, UR13, RZ, P4, !PT ;  /* 0x0000000d11117c10 */ /* 0x000fe4000a7fe4ff */
[----:B------:R-:W-:-:S02]  /*9e20*/  ISETP.LT.U32.AND P1, PT, R3, 0xa, P1 ;  /* 0x0000000a0300780c */ /* 0x000fc40000f21070 */
[----:B------:R-:W-:Y:S01]  /*9e30*/  PRMT R13, RZ, 0x7610, R13 ;  /* 0x00007610ff0d7816 */ /* 0x000fe2000000000d */
[----:B------:R-:W0:Y:S01]  /*9e40*/  @P3 S2R R5, SR_CgaCtaId ;  /* 0x0000000000053919 */ /* 0x000e220000008800 */
[----:B------:R-:W-:-:S04]  /*9e50*/  @P3 MOV R4, 0x400 ;  /* 0x0000040000043802 */ /* 0x000fc80000000f00 */
[----:B0-----:R-:W-:Y:S01]  /*9e60*/  @P3 LEA R6, R5, R4, 0x18 ;  /* 0x0000000405063211 */ /* 0x001fe200078ec0ff */
[----:B------:R-:W-:-:S03]  /*9e70*/  IMAD.WIDE.U32 R4, R12, -0x33333333, RZ ;  /* 0xcccccccd0c047825 */ /* 0x000fc600078e00ff */
[----:B------:R0:W-:Y:S01]  /*9e80*/  @P3 SYNCS.ARRIVE.TRANS64.A1T0 RZ, [R6+URZ+0xb8], RZ ;  /* 0x0000b8ff06ff39a7 */ /* 0x0001e2000810003f */
[----:B------:R-:W-:Y:S02]  /*9e90*/  ISETP.GE.U32.AND P3, PT, R3, 0xa, PT ;  /* 0x0000000a0300780c */ /* 0x000fe40003f66070 */
[----:B------:R-:W-:Y:S02]  /*9ea0*/  SHF.R.U32.HI R7, RZ, 0x3, R5 ;  /* 0x00000003ff077819 */ /* 0x000fe40000011605 */
[----:B------:R-:W-:Y:S02]  /*9eb0*/  SEL R5, RZ, 0x1, !P1 ;  /* 0x00000001ff057807 */ /* 0x000fe40004800000 */
[----:B------:R-:W-:Y:S01]  /*9ec0*/  ISETP.GE.U32.AND P1, PT, R16, UR4, PT ;  /* 0x0000000410007c0c */ /* 0x000fe2000bf26070 */
[----:B------:R-:W-:Y:S01]  /*9ed0*/  IMAD R12, R7, -0xa, R12 ;  /* 0xfffffff6070c7824 */ /* 0x000fe200078e020c */
[----:B------:R-:W-:Y:S02]  /*9ee0*/  LOP3.LUT R0, R0, R5, RZ, 0x3c, !PT ;  /* 0x0000000500007212 */ /* 0x000fe400078e3cff */
[----:B------:R-:W-:-:S02]  /*9ef0*/  ISETP.GE.U32.AND.EX P1, PT, R17, UR5, PT, P1 ;  /* 0x0000000511007c0c */ /* 0x000fc4000bf26110 */
[----:B------:R-:W-:Y:S02]  /*9f00*/  PRMT R4, RZ, 0x7610, R4 ;  /* 0x00007610ff047816 */ /* 0x000fe40000000004 */
[----:B------:R-:W-:Y:S01]  /*9f10*/  @P3 LOP3.LUT R0, R0, 0x1, R7, 0x78, !PT ;  /* 0x0000000100003812 */ /* 0x000fe200078e7807 */
[----:B------:R-:W-:-:S08]  /*9f20*/  IMAD.MOV.U32 R7, RZ, RZ, -0x1 ;  /* 0xffffffffff077424 */ /* 0x000fd000078e00ff */
[----:B0-----:R-:W-:Y:S05]  /*9f30*/  @P1 BRA `(.L_x_236) ;  /* 0x00000004004c1947 */ /* 0x001fea0003800000 */
[----:B------:R-:W-:Y:S01]  /*9f40*/  ULDC.64 UR4, c[0x0][0x628] ;  /* 0x00018a0000047ab9 */ /* 0x000fe20000000a00 */
[----:B------:R-:W0:Y:S01]  /*9f50*/  S2R R15, SR_CTAID.X ;  /* 0x00000000000f7919 */ /* 0x000e220000002500 */
[----:B------:R-:W-:Y:S01]  /*9f60*/  ISETP.NE.U32.AND P1, PT, RZ, UR4, PT ;  /* 0x00000004ff007c0c */ /* 0x000fe2000bf25070 */
[----:B------:R-:W-:Y:S01]  /*9f70*/  ULDC UR7, c[0x0][0x630] ;  /* 0x00018c0000077ab9 */ /* 0x000fe20000000800 */
[----:B------:R-:W-:Y:S01]  /*9f80*/  MOV R4, R16 ;  /* 0x0000001000047202 */ /* 0x000fe20000000f00 */
[----:B------:R-:W1:Y:S01]  /*9f90*/  S2R R14, SR_CTAID.Y ;  /* 0x00000000000e7919 */ /* 0x000e620000002600 */
[----:B------:R-:W-:Y:S01]  /*9fa0*/  ISETP.NE.AND.EX P1, PT, RZ, UR5, PT, P1 ;  /* 0x00000005ff007c0c */ /* 0x000fe2000bf25310 */
[----:B------:R-:W-:-:S12]  /*9fb0*/  IMAD.MOV.U32 R5, RZ, RZ, R17 ;  /* 0x000000ffff057224 */ /* 0x000fd800078e0011 */
[----:B------:R-:W-:Y:S05]  /*9fc0*/  @!P1 BRA `(.L_x_237) ;  /* 0x0000000000289947 */ /* 0x000fea0003800000 */
[----:B------:R-:W-:Y:S02]  /*9fd0*/  ULDC UR6, c[0x0][0x634] ;  /* 0x00018d0000067ab9 */ /* 0x000fe40000000800 */
[----:B------:R-:W-:-:S05]  /*9fe0*/  IADD3 R9, P1, R16, UR6, RZ ;  /* 0x0000000610097c10 */ /* 0x000fca000ff3e0ff */
[----:B------:R-:W-:-:S04]  /*9ff0*/  IMAD.X R21, RZ, RZ, R17, P1 ;  /* 0x000000ffff157224 */ /* 0x000fc800008e0611 */
[----:B------:R-:W-:-:S04]  /*a000*/  IMAD.WIDE.U32 R6, R21, UR4, RZ ;  /* 0x0000000415067c25 */ /* 0x000fc8000f8e00ff */
[----:B------:R-:W-:-:S04]  /*a010*/  IMAD.WIDE.U32 R6, P1, R9, UR5, R6 ;  /* 0x0000000509067c25 */ /* 0x000fc8000f820006 */
[----:B------:R-:W-:-:S04]  /*a020*/  IMAD.WIDE.U32 R8, R9, UR4, RZ ;  /* 0x0000000409087c25 */ /* 0x000fc8000f8e00ff */
[----:B------:R-:W-:Y:S01]  /*a030*/  IMAD.X R5, RZ, RZ, RZ, P1 ;  /* 0x000000ffff057224 */ /* 0x000fe200008e06ff */
[----:B------:R-:W-:Y:S01]  /*a040*/  IADD3 RZ, P1, R9, R6, RZ ;  /* 0x0000000609ff7210 */ /* 0x000fe20007f3e0ff */
[----:B------:R-:W-:-:S04]  /*a050*/  IMAD.MOV.U32 R4, RZ, RZ, R7 ;  /* 0x000000ffff047224 */ /* 0x000fc800078e0007 */
[----:B------:R-:W-:-:S08]  /*a060*/  IMAD.WIDE.U32.X R4, R21, UR5, R4, P1 ;  /* 0x0000000515047c25 */ /* 0x000fd000088e0404 */
.L_x_237:
[--C-:B------:R-:W-:Y:S01]  /*a070*/  SHF.R.U64 R8, R4, UR7, R5.reuse ;  /* 0x0000000704087c19 */ /* 0x100fe20008001205 */
[----:B------:R-:W-:Y:S01]  /*a080*/  ULDC.64 UR4, c[0x0][0x620] ;  /* 0x0001880000047ab9 */ /* 0x000fe20000000a00 */
[----:B------:R-:W-:Y:S01]  /*a090*/  SHF.R.U32.HI R4, RZ, UR7, R5 ;  /* 0x00000007ff047c19 */ /* 0x000fe20008011605 */
[----:B------:R-:W2:Y:S01]  /*a0a0*/  LDC R24, c[0x0][0x144] ;  /* 0x00005100ff187b82 */ /* 0x000ea20000000800 */
[----:B------:R-:W-:Y:S01]  /*a0b0*/  IADD3 R7, P1, RZ, -R8, RZ ;  /* 0x80000008ff077210 */ /* 0x000fe20007f3e0ff */
[----:B------:R-:W-:Y:S01]  /*a0c0*/  ULDC.64 UR8, c[0x0][0x640] ;  /* 0x0001900000087ab9 */ /* 0x000fe20000000a00 */
[----:B0-----:R-:W-:Y:S01]  /*a0d0*/  I2FP.F32.U32 R9, R15 ;  /* 0x0000000f00097245 */ /* 0x001fe20000201000 */
[----:B------:R-:W-:Y:S02]  /*a0e0*/  ULDC UR6, c[0x0][0x608] ;  /* 0x0001820000067ab9 */ /* 0x000fe40000000800 */
[----:B------:R-:W-:Y:S01]  /*a0f0*/  IMAD.X R4, RZ, RZ, ~R4, P1 ;  /* 0x000000ffff047224 */ /* 0x000fe200008e0e04 */
[----:B------:R-:W-:Y:S01]  /*a100*/  ISETP.NE.U32.AND P1, PT, RZ, UR8, PT ;  /* 0x00000008ff007c0c */ /* 0x000fe2000bf25070 */
[----:B------:R-:W0:Y:S02]  /*a110*/  LDC R21, c[0x0][0x148] ;  /* 0x00005200ff157b82 */ /* 0x000e240000000800 */
[----:B------:R-:W-:Y:S01]  /*a120*/  IMAD R6, R4, UR4, RZ ;  /* 0x0000000404067c24 */ /* 0x000fe2000f8e02ff */
[----:B------:R-:W-:Y:S01]  /*a130*/  ISETP.NE.AND.EX P1, PT, RZ, UR9, PT, P1 ;  /* 0x00000009ff007c0c */ /* 0x000fe2000bf25310 */
[----:B------:R-:W-:Y:S01]  /*a140*/  IMAD.WIDE.U32 R4, R7, UR4, R16 ;  /* 0x0000000407047c25 */ /* 0x000fe2000f8e0010 */
[----:B------:R-:W-:-:S03]  /*a150*/  ULDC UR4, c[0x0][0x150] ;  /* 0x0000540000047ab9 */ /* 0x000fc60000000800 */
[----:B------:R-:W-:Y:S02]  /*a160*/  IMAD R7, R7, UR5, R6 ;  /* 0x0000000507077c24 */ /* 0x000fe4000f8e0206 */
[----:B------:R-:W-:Y:S01]  /*a170*/  FMUL R6, R9, UR4 ;  /* 0x0000000409067c20 */ /* 0x000fe20008400000 */
[----:B------:R-:W-:Y:S01]  /*a180*/  ULDC UR4, c[0x0][0x618] ;  /* 0x0001860000047ab9 */ /* 0x000fe20000000800 */
[----:B------:R-:W-:Y:S01]  /*a190*/  ULDC UR5, c[0x0][0x154] ;  /* 0x0000550000057ab9 */ /* 0x000fe20000000800 */
[----:B------:R-:W-:-:S03]  /*a1a0*/  IMAD.IADD R5, R5, 0x1, R7 ;  /* 0x0000000105057824 */ /* 0x000fc600078e0207 */
[----:B------:R-:W3:Y:S02]  /*a1b0*/  F2I.U32.TRUNC.NTZ R6, R6 ;  /* 0x0000000600067305 */ /* 0x000ee4000020f000 */
[----:B------:R-:W-:Y:S02]  /*a1c0*/  SHF.R.U64 R9, R4, UR4, R5 ;  /* 0x0000000404097c19 */ /* 0x000fe40008001205 */
[----:B-1----:R-:W-:-:S05]  /*a1d0*/  I2FP.F32.U32 R4, R14 ;  /* 0x0000000e00047245 */ /* 0x002fca0000201000 */
[----:B------:R-:W-:Y:S01]  /*a1e0*/  FMUL R22, R4, UR5 ;  /* 0x0000000504167c20 */ /* 0x000fe20008400000 */
[----:B------:R-:W-:Y:S01]  /*a1f0*/  SHF.R.U32.HI R4, RZ, UR4, R5 ;  /* 0x00000004ff047c19 */ /* 0x000fe20008011605 */
[----:B------:R-:W-:-:S03]  /*a200*/  ULDC UR4, c[0x0][0x658] ;  /* 0x0001960000047ab9 */ /* 0x000fc60000000800 */
[--C-:B------:R-:W-:Y:S01]  /*a210*/  SHF.R.U64 R20, R9, UR6, R4.reuse ;  /* 0x0000000609147c19 */ /* 0x100fe20008001204 */
[----:B------:R-:W1:Y:S01]  /*a220*/  F2I.U32.TRUNC.NTZ R22, R22 ;  /* 0x0000001600167305 */ /* 0x000e62000020f000 */
[----:B------:R-:W-:Y:S01]  /*a230*/  SHF.R.U32.HI R5, RZ, UR6, R4 ;  /* 0x00000006ff057c19 */ /* 0x000fe20008011604 */
[----:B---3--:R-:W-:-:S03]  /*a240*/  IMAD.MOV R6, RZ, RZ, -R6 ;  /* 0x000000ffff067224 */ /* 0x008fc600078e0a06 */
[----:B------:R-:W-:Y:S01]  /*a250*/  SHF.R.U64 R18, R20, UR4, R5 ;  /* 0x0000000414127c19 */ /* 0x000fe20008001205 */
[----:B--2---:R-:W-:Y:S01]  /*a260*/  IMAD R15, R24, R6, R15 ;  /* 0x00000006180f7224 */ /* 0x004fe200078e020f */
[----:B------:R-:W-:-:S03]  /*a270*/  SHF.R.U32.HI R23, RZ, UR4, R5 ;  /* 0x00000004ff177c19 */ /* 0x000fc60008011605 */
[----:B------:R-:W-:Y:S02]  /*a280*/  IMAD.MOV.U32 R4, RZ, RZ, R18 ;  /* 0x000000ffff047224 */ /* 0x000fe400078e0012 */
[----:B------:R-:W-:Y:S01]  /*a290*/  IMAD.MOV.U32 R5, RZ, RZ, R23 ;  /* 0x000000ffff057224 */ /* 0x000fe200078e0017 */
[----:B-1----:R-:W-:Y:S06]  /*a2a0*/  @!P1 BRA `(.L_x_238) ;  /* 0x0000000000289947 */ /* 0x002fec0003800000 */
[----:B------:R-:W-:Y:S02]  /*a2b0*/  ULDC UR4, c[0x0][0x64c] ;  /* 0x0001930000047ab9 */ /* 0x000fe40000000800 */
[----:B------:R-:W-:-:S04]  /*a2c0*/  IADD3 R5, P1, R18, UR4, RZ ;  /* 0x0000000412057c10 */ /* 0x000fc8000ff3e0ff */
[----:B------:R-:W-:-:S05]  /*a2d0*/  IADD3.X R23, RZ, R23, RZ, P1, !PT ;  /* 0x00000017ff177210 */ /* 0x000fca0000ffe4ff */
[----:B------:R-:W-:-:S04]  /*a2e0*/  IMAD.WIDE.U32 R6, R23, UR8, RZ ;  /* 0x0000000817067c25 */ /* 0x000fc8000f8e00ff */
[----:B------:R-:W-:-:S04]  /*a2f0*/  IMAD.WIDE.U32 R6, P1, R5, UR9, R6 ;  /* 0x0000000905067c25 */ /* 0x000fc8000f820006 */
[----:B------:R-:W-:-:S04]  /*a300*/  IMAD.WIDE.U32 R4, R5, UR8, RZ ;  /* 0x0000000805047c25 */ /* 0x000fc8000f8e00ff */
[----:B------:R-:W-:Y:S01]  /*a310*/  IMAD.MOV.U32 R4, RZ, RZ, R7 ;  /* 0x000000ffff047224 */ /* 0x000fe200078e0007 */
[----:B------:R-:W-:Y:S01]  /*a320*/  IADD3 RZ, P3, R5, R6, RZ ;  /* 0x0000000605ff7210 */ /* 0x000fe20007f7e0ff */
[----:B------:R-:W-:-:S04]  /*a330*/  IMAD.X R5, RZ, RZ, RZ, P1 ;  /* 0x000000ffff057224 */ /* 0x000fc800008e06ff */
[----:B------:R-:W-:-:S08]  /*a340*/  IMAD.WIDE.U32.X R4, R23, UR9, R4, P3 ;  /* 0x0000000917047c25 */ /* 0x000fd000098e0404 */
.L_x_238:
[----:B------:R-:W-:Y:S01]  /*a350*/  ISETP.NE.AND P1, PT, R2, 0x1, PT ;  /* 0x000000010200780c */ /* 0x000fe20003f25270 */
[----:B------:R-:W-:Y:S01]  /*a360*/  ULDC UR4, c[0x0][0x648] ;  /* 0x0001920000047ab9 */ /* 0x000fe20000000800 */
[----:B------:R-:W-:Y:S01]  /*a370*/  LOP3.LUT R20, R20, UR17, RZ, 0xc0, !PT ;  /* 0x0000001114147c12 */ /* 0x000fe2000f8ec0ff */
[----:B------:R-:W-:Y:S01]  /*a380*/  IMAD.MOV R22, RZ, RZ, -R22 ;  /* 0x000000ffff167224 */ /* 0x000fe200078e0a16 */
[----:B------:R-:W-:Y:S01]  /*a390*/  SHF.R.U64 R5, R4, UR4, R5 ;  /* 0x0000000404057c19 */ /* 0x000fe20008001205 */
[----:B------:R-:W-:Y:S01]  /*a3a0*/  ULDC UR4, c[0x0][0x638] ;  /* 0x00018e0000047ab9 */ /* 0x000fe20000000800 */
[----:B------:R-:W-:Y:S01]  /*a3b0*/  LOP3.LUT R9, R9, UR16, RZ, 0xc0, !PT ;  /* 0x0000001009097c12 */ /* 0x000fe2000f8ec0ff */
[----:B------:R-:W-:Y:S01]  /*a3c0*/  ULDC UR5, c[0x0][0x610] ;  /* 0x0001840000057ab9 */ /* 0x000fe20000000800 */
[----:B------:R-:W-:Y:S02]  /*a3d0*/  IMAD.MOV.U32 R4, RZ, RZ, 0x1 ;  /* 0x00000001ff047424 */ /* 0x000fe400078e00ff */
[----:B------:R-:W-:-:S02]  /*a3e0*/  IMAD.MOV R7, RZ, RZ, -R5 ;  /* 0x000000ffff077224 */ /* 0x000fc400078e0a05 */
[----:B------:R-:W-:Y:S02]  /*a3f0*/  IMAD R20, R5, UR18, R20 ;  /* 0x0000001205147c24 */ /* 0x000fe4000f8e0214 */
[----:B0-----:R-:W-:Y:S02]  /*a400*/  @P1 IMAD R15, R21, R22, R14 ;  /* 0x00000016150f1224 */ /* 0x001fe400078e020e */
[----:B------:R-:W-:Y:S01]  /*a410*/  IMAD R18, R7, UR4, R18 ;  /* 0x0000000407127c24 */ /* 0x000fe2000f8e0212 */
[----:B------:R-:W-:Y:S01]  /*a420*/  ULDC UR4, c[0x0][0x600] ;  /* 0x0001800000047ab9 */ /* 0x000fe20000000800 */
[----:B------:R-:W-:Y:S02]  /*a430*/  IMAD R15, R20, UR5, R15 ;  /* 0x00000005140f7c24 */ /* 0x000fe4000f8e020f */
[----:B------:R-:W-:-:S05]  /*a440*/  IMAD R18, R18, UR4, R9 ;  /* 0x0000000412127c24 */ /* 0x000fca000f8e0209 */
[----:B------:R-:W-:Y:S02]  /*a450*/  SEL R9, R18, R15, !P1 ;  /* 0x0000000f12097207 */ /* 0x000fe40004800000 */
[----:B------:R-:W-:-:S07]  /*a460*/  SEL R7, R15, R18, !P1 ;  /* 0x000000120f077207 */ /* 0x000fce0004800000 */
.L_x_236:
[----:B------:R-:W-:Y:S05]  /*a470*/  BSYNC B1 ;  /* 0x0000000000017941 */ /* 0x000fea0003800000 */
.L_x_235:
[----:B------:R-:W-:-:S13]  /*a480*/  LOP3.LUT P1, RZ, R4, 0xff, RZ, 0xc0, !PT ;  /* 0x000000ff04ff7812 */ /* 0x000fda000782c0ff */
[----:B------:R-:W-:Y:S05]  /*a490*/  @P1 BRA `(.L_x_239) ;  /* 0xfffffff4004c1947 */ /* 0x000fea000383ffff */
[----:B------:R-:W-:Y:S05]  /*a4a0*/  BSYNC B0 ;  /* 0x0000000000007941 */ /* 0x000fea0003800000 */
.L_x_227:
[----:B------:R-:W-:-:S03]  /*a4b0*/  UMOV UR4, 0xffffffff ;  /* 0xffffffff00047882 */ /* 0x000fc60000000000 */
[----:B------:R-:W-:Y:S05]  /*a4c0*/  BRA.DIV UR4, `(.L_x_240) ;  /* 0x0000000604f07947 */ /* 0x000fea000b800000 */
[----:B------:R-:W-:-:S13]  /*a4d0*/  ELECT P6, URZ, PT ;  /* 0x00000000003f782f */ /* 0x000fda00038c0000 */
.L_x_260:
[----:B------:R-:W-:Y:S04]  /*a4e0*/  BSSY B0, `(.L_x_241) ;  /* 0x0000061000007945 */ /* 0x000fe80003800000 */
[----:B------:R-:W-:Y:S05]  /*a4f0*/  @!P6 BRA `(.L_x_242) ;  /* 0x00000004007ce947 */ /* 0x000fea0003800000 */
[----:B------:R-:W-:-:S04]  /*a500*/  LOP3.LUT R19, R19, 0x2, RZ, 0xfc, !PT ;  /* 0x0000000213137812 */ /* 0x000fc800078efcff */
[----:B------:R-:W-:-:S13]  /*a510*/  ISETP.NE.AND P0, PT, R19, 0x3, PT ;  /* 0x000000031300780c */ /* 0x000fda0003f05270 */
[----:B------:R-:W-:Y:S05]  /*a520*/  @!P0 BRA `(.L_x_243) ;  /* 0x0000000000048947 */ /* 0x000fea0003800000 */
[----:B------:R-:W-:Y:S01]  /*a530*/  BPT.TRAP 0x1 ;  /* 0x000000040000795c */ /* 0x000fe20000300000 */
.L_x_243:
[----:B------:R-:W0:Y:S01]  /*a540*/  S2R R3, SR_CgaCtaId ;  /* 0x0000000000037919 */ /* 0x000e220000008800 */
[----:B------:R-:W-:-:S04]  /*a550*/  MOV R2, 0x400 ;  /* 0x0000040000027802 */ /* 0x000fc80000000f00 */
[----:B0-----:R-:W-:Y:S02]  /*a560*/  LEA R3, R3, R2, 0x18 ;  /* 0x0000000203037211 */ /* 0x001fe400078ec0ff */
[----:B------:R-:W-:-:S03]  /*a570*/  SHF.L.U32 R2, R0, 0x1f, RZ ;  /* 0x0000001f00027819 */ /* 0x000fc600000006ff */
[----:B------:R-:W-:-:S04]  /*a580*/  VIADD R3, R3, 0x50 ;  /* 0x0000005003037836 */ /* 0x000fc80000000000 */
[C---:B------:R-:W-:Y:S02]  /*a590*/  IMAD R7, R12.reuse, 0x8, R3 ;  /* 0x000000080c077824 */ /* 0x040fe400078e0203 */
[----:B------:R-:W-:Y:S02]  /*a5a0*/  VIADD R12, R12, 0x1 ;  /* 0x000000010c0c7836 */ /* 0x000fe40000000000 */
[----:B------:R-:W0:Y:S03]  /*a5b0*/  SYNCS.PHASECHK.TRANS64.TRYWAIT P0, [R7+URZ], R2 ;  /* 0x00000002070075a7 */ /* 0x000e26000800017f */
[----:B------:R-:W-:-:S04]  /*a5c0*/  ISETP.NE.AND P1, PT, R12, 0xa, PT ;  /* 0x0000000a0c00780c */ /* 0x000fc80003f25270 */
[----:B------:R-:W-:Y:S02]  /*a5d0*/  SEL R5, RZ, 0x1, P1 ;  /* 0x00000001ff057807 */ /* 0x000fe40000800000 */
[----:B------:R-:W-:Y:S02]  /*a5e0*/  SEL R12, R12, RZ, P1 ;  /* 0x000000ff0c0c7207 */ /* 0x000fe40000800000 */
[----:B------:R-:W-:-:S03]  /*a5f0*/  LOP3.LUT R5, R0, R5, RZ, 0x3c, !PT ;  /* 0x0000000500057212 */ /* 0x000fc600078e3cff */
[----:B------:R-:W-:Y:S01]  /*a600*/  IMAD R9, R12, 0x8, R3 ;  /* 0x000000080c097824 */ /* 0x000fe200078e0203 */
[----:B------:R-:W-:Y:S01]  /*a610*/  SHF.L.U32 R4, R5, 0x1f, RZ ;  /* 0x0000001f05047819 */ /* 0x000fe200000006ff */
[----:B0-----:R-:W-:Y:S06]  /*a620*/  @!P0 BRA `(.L_x_244) ;  /* 0x0000000400b88947 */ /* 0x001fec0003800000 */
.L_x_261:
[----:B------:R-:W1:Y:S01]  /*a630*/  SYNCS.PHASECHK.TRANS64.TRYWAIT P0, [R9+URZ], R4 ;  /* 0x00000004090075a7 */ /* 0x000e62000800017f */
[----:B------:R-:W-:-:S04]  /*a640*/  IADD3 R0, R12, 0x1, RZ ;  /* 0x000000010c007810 */ /* 0x000fc80007ffe0ff */
[----:B------:R-:W-:-:S04]  /*a650*/  ISETP.NE.AND P1, PT, R0, 0xa, PT ;  /* 0x0000000a0000780c */ /* 0x000fc80003f25270 */
[----:B0-----:R-:W-:Y:S02]  /*a660*/  SEL R2, RZ, 0x1, P1 ;  /* 0x00000001ff027807 */ /* 0x001fe40000800000 */
[----:B------:R-:W-:Y:S02]  /*a670*/  SEL R0, R0, RZ, P1 ;  /* 0x000000ff00007207 */ /* 0x000fe40000800000 */
[----:B------:R-:W-:-:S03]  /*a680*/  LOP3.LUT R7, R5, R2, RZ, 0x3c, !PT ;  /* 0x0000000205077212 */ /* 0x000fc600078e3cff */
[----:B------:R-:W-:Y:S01]  /*a690*/  IMAD R6, R0, 0x8, R3 ;  /* 0x0000000800067824 */ /* 0x000fe200078e0203 */
[----:B------:R-:W-:Y:S01]  /*a6a0*/  SHF.L.U32 R5, R7, 0x1f, RZ ;  /* 0x0000001f07057819 */ /* 0x000fe200000006ff */
[----:B-1----:R-:W-:Y:S06]  /*a6b0*/  @!P0 BRA `(.L_x_245) ;  /* 0x0000000400a88947 */ /* 0x002fec0003800000 */
.L_x_262:
[----:B------:R-:W1:Y:S01]  /*a6c0*/  SYNCS.PHASECHK.TRANS64.TRYWAIT P0, [R6+URZ], R5 ;  /* 0x00000005060075a7 */ /* 0x000e62000800017f */
[----:B------:R-:W-:-:S05]  /*a6d0*/  VIADD R0, R0, 0x1 ;  /* 0x0000000100007836 */ /* 0x000fca0000000000 */
[----:B------:R-:W-:-:S04]  /*a6e0*/  ISETP.NE.AND P1, PT, R0, 0xa, PT ;  /* 0x0000000a0000780c */ /* 0x000fc80003f25270 */
[----:B------:R-:W-:Y:S02]  /*a6f0*/  SEL R2, RZ, 0x1, P1 ;  /* 0x00000001ff027807 */ /* 0x000fe40000800000 */
[----:B------:R-:W-:Y:S02]  /*a700*/  SEL R0, R0, RZ, P1 ;  /* 0x000000ff00007207 */ /* 0x000fe40000800000 */
[----:B------:R-:W-:-:S03]  /*a710*/  LOP3.LUT R7, R7, R2, RZ, 0x3c, !PT ;  /* 0x0000000207077212 */ /* 0x000fc600078e3cff */
[----:B0-----:R-:W-:Y:S01]  /*a720*/  IMAD R9, R0, 0x8, R3 ;  /* 0x0000000800097824 */ /* 0x001fe200078e0203 */
[----:B------:R-:W-:Y:S01]  /*a730*/  SHF.L.U32 R4, R7, 0x1f, RZ ;  /* 0x0000001f07047819 */ /* 0x000fe200000006ff */
[----:B-1----:R-:W-:Y:S06]  /*a740*/  @!P0 BRA `(.L_x_246) ;  /* 0x0000000400988947 */ /* 0x002fec0003800000 */
.L_x_263:
        /* <DEDUP_REMOVED lines=9> */
.L_x_264:
        /* <DEDUP_REMOVED lines=9> */
.L_x_265:
        /* <DEDUP_REMOVED lines=9> */
.L_x_266:
[----:B------:R-:W1:Y:S01]  /*a900*/  SYNCS.PHASECHK.TRANS64.TRYWAIT P0, [R6+URZ], R5 ;  /* 0x00000005060075a7 */ /* 0x000e62000800017f */
[----:B------:R-:W-:-:S04]  /*a910*/  IADD3 R0, R0, 0x1, RZ ;  /* 0x0000000100007810 */ /* 0x000fc80007ffe0ff */
[----:B------:R-:W-:-:S04]  /*a920*/  ISETP.NE.AND P1, PT, R0, 0xa, PT ;  /* 0x0000000a0000780c */ /* 0x000fc80003f25270 */
[----:B------:R-:W-:Y:S02]  /*a930*/  SEL R2, RZ, 0x1, P1 ;  /* 0x00000001ff027807 */ /* 0x000fe40000800000 */
[----:B------:R-:W-:Y:S02]  /*a940*/  SEL R0, R0, RZ, P1 ;  /* 0x000000ff00007207 */ /* 0x000fe40000800000 */
[----:B------:R-:W-:-:S03]  /*a950*/  LOP3.LUT R7, R7, R2, RZ, 0x3c, !PT ;  /* 0x0000000207077212 */ /* 0x000fc600078e3cff */
[----:B0-----:R-:W-:Y:S01]  /*a960*/  IMAD R9, R0, 0x8, R3 ;  /* 0x0000000800097824 */ /* 0x001fe200078e0203 */
[----:B------:R-:W-:Y:S01]  /*a970*/  SHF.L.U32 R4, R7, 0x1f, RZ ;  /* 0x0000001f07047819 */ /* 0x000fe200000006ff */
[----:B-1----:R-:W-:Y:S06]  /*a980*/  @!P0 BRA `(.L_x_250) ;  /* 0x0000000400588947 */ /* 0x002fec0003800000 */
.L_x_267:
        /* <DEDUP_REMOVED lines=9> */
.L_x_268:
[----:B------:R-:W1:Y:S01]  /*aa20*/  SYNCS.PHASECHK.TRANS64.TRYWAIT P0, [R6+URZ], R5 ;  /* 0x00000005060075a7 */ /* 0x000e62000800017f */
[----:B------:R-:W-:-:S05]  /*aa30*/  VIADD R0, R0, 0x1 ;  /* 0x0000000100007836 */ /* 0x000fca0000000000 */
[----:B------:R-:W-:-:S04]  /*aa40*/  ISETP.NE.AND P1, PT, R0, 0xa, PT ;  /* 0x0000000a0000780c */ /* 0x000fc80003f25270 */
[----:B------:R-:W-:Y:S02]  /*aa50*/  SEL R2, RZ, 0x1, P1 ;  /* 0x00000001ff027807 */ /* 0x000fe40000800000 */
[----:B------:R-:W-:Y:S02]  /*aa60*/  SEL R0, R0, RZ, P1 ;  /* 0x000000ff00007207 */ /* 0x000fe40000800000 */
[----:B------:R-:W-:Y:S01]  /*aa70*/  LOP3.LUT R2, R7, R2, RZ, 0x3c, !PT ;  /* 0x0000000207027212 */ /* 0x000fe200078e3cff */
[----:B-1----:R-:W-:Y:S06]  /*aa80*/  @!P0 BRA `(.L_x_252) ;  /* 0x0000000400408947 */ /* 0x002fec0003800000 */
.L_x_269:
[----:B------:R-:W-:Y:S01]  /*aa90*/  IMAD R3, R0, 0x8, R3 ;  /* 0x0000000800037824 */ /* 0x000fe200078e0203 */
[----:B------:R-:W-:-:S07]  /*aaa0*/  SHF.L.U32 R0, R2, 0x1f, RZ ;  /* 0x0000001f02007819 */ /* 0x000fce00000006ff */
.L_x_253:
[----:B--2---:R2:W3:Y:S02]  /*aab0*/  SYNCS.PHASECHK.TRANS64.TRYWAIT P0, [R3+URZ], R0 ;  /* 0x00000000030075a7 */ /* 0x0044e4000800017f */
[----:B---3--:R-:W-:Y:S05]  /*aac0*/  @!P0 NANOSLEEP.SYNCS 0x989680 ;  /* 0x009896800000895d */ /* 0x008fea0003900000 */
[----:B------:R-:W3:Y:S02]  /*aad0*/  @!P0 SYNCS.PHASECHK.TRANS64 P0, [R3+URZ], R0 ;  /* 0x00000000030085a7 */ /* 0x000ee4000800007f */
[----:B---3--:R-:W-:Y:S05]  /*aae0*/  @!P0 BRA `(.L_x_253) ;  /* 0xfffffffc00f08947 */ /* 0x008fea000383ffff */
.L_x_242:
[----:B------:R-:W-:Y:S05]  /*aaf0*/  BSYNC B0 ;  /* 0x0000000000007941 */ /* 0x000fea0003800000 */
.L_x_241:
[----:B------:R-:W-:Y:S05]  /*ab00*/  EXIT ;  /* 0x000000000000794d */ /* 0x000fea0003800000 */
.L_x_18:
[----:B---3--:R3:W4:Y:S02]  /*ab10*/  SYNCS.PHASECHK.TRANS64.TRYWAIT P1, [R3+URZ], R0 ;  /* 0x00000000030075a7 */ /* 0x008724000802017f */
[----:B----4-:R-:W-:Y:S05]  /*ab20*/  @!P1 NANOSLEEP.SYNCS 0x989680 ;  /* 0x009896800000995d */ /* 0x010fea0003900000 */
[----:B------:R-:W4:Y:S02]  /*ab30*/  @!P1 SYNCS.PHASECHK.TRANS64 P1, [R3+URZ], R0 ;  /* 0x00000000030095a7 */ /* 0x000f24000802007f */
[----:B----4-:R-:W-:Y:S05]  /*ab40*/  @!P1 BRA `(.L_x_18) ;  /* 0xfffffffc00f09947 */ /* 0x010fea000383ffff */
[----:B------:R-:W-:Y:S05]  /*ab50*/  BRA `(.L_x_17) ;  /* 0xffffff6400e87947 */ /* 0x000fea000383ffff */
.L_x_23:
[----:B-1----:R-:W-:-:S04]  /*ab60*/  IMAD.U32 R4, RZ, RZ, UR8 ;  /* 0x00000008ff047e24 */ /* 0x002fc8000f8e00ff */
[----:B------:R1:W2:Y:S03]  /*ab70*/  SYNCS.PHASECHK.TRANS64.TRYWAIT P1, [R4+URZ], R3 ;  /* 0x00000003040075a7 */ /* 0x0002a6000802017f */
[----:B--2---:R-:W-:Y:S05]  /*ab80*/  @!P1 NANOSLEEP.SYNCS 0x989680 ;  /* 0x009896800000995d */ /* 0x004fea0003900000 */
[----:B------:R-:W2:Y:S02]  /*ab90*/  @!P1 SYNCS.PHASECHK.TRANS64 P1, [R4+URZ], R3 ;  /* 0x00000003040095a7 */ /* 0x000ea4000802007f */
[----:B--2---:R-:W-:Y:S05]  /*aba0*/  @!P1 BRA `(.L_x_23) ;  /* 0xfffffffc00ec9947 */ /* 0x004fea000383ffff */
[----:B------:R-:W-:Y:S05]  /*abb0*/  BRA `(.L_x_22) ;  /* 0xffffff6800b87947 */ /* 0x000fea000383ffff */
.L_x_228:
[----:B------:R-:W-:Y:S01]  /*abc0*/  BSSY B1, `(.L_x_254) ;  /* 0x0000006000017945 */ /* 0x000fe20003800000 */
[----:B------:R-:W-:-:S07]  /*abd0*/  IMAD.MOV.U32 R15, RZ, RZ, -0x1 ;  /* 0xffffffffff0f7424 */ /* 0x000fce00078e00ff */
[----:B------:R-:W-:Y:S05]  /*abe0*/  WARPSYNC.COLLECTIVE R15, `(.L_x_255) ;  /* 0x000000000f0c7348 */ /* 0x000fea0003c00000 */
[----:B------:R-:W-:Y:S02]  /*abf0*/  ELECT P6, UR62, PT ;  /* 0x00000000003e782f */ /* 0x000fe400038c0000 */
[----:B------:R-:W-:Y:S01]  /*ac00*/  MOV R14, UR62 ;  /* 0x0000003e000e7c02 */ /* 0x000fe20008000f00 */
[----:B------:R-:W-:Y:S10]  /*ac10*/  ENDCOLLECTIVE ;  /* 0x000000000000791b */ /* 0x000ff40003800000 */
.L_x_255:
[----:B------:R-:W-:Y:S05]  /*ac20*/  BSYNC B1 ;  /* 0x0000000000017941 */ /* 0x000fea0003800000 */
.L_x_254:
[----:B------:R-:W-:Y:S05]  /*ac30*/  BRA `(.L_x_256) ;  /* 0xffffffec00707947 */ /* 0x000fea000383ffff */
.L_x_231:
[----:B0-----:R0:W1:Y:S02]  /*ac40*/  SYNCS.PHASECHK.TRANS64.TRYWAIT P1, [R14+URZ+0x50], R7 ;  /* 0x000050070e0075a7 */ /* 0x001064000802017f */
[----:B-1----:R-:W-:Y:S05]  /*ac50*/  @!P1 NANOSLEEP.SYNCS 0x989680 ;  /* 0x009896800000995d */ /* 0x002fea0003900000 */
[----:B------:R-:W1:Y:S02]  /*ac60*/  @!P1 SYNCS.PHASECHK.TRANS64 P1, [R14+URZ+0x50], R7 ;  /* 0x000050070e0095a7 */ /* 0x000e64000802007f */
[----:B-1----:R-:W-:Y:S05]  /*ac70*/  @!P1 BRA `(.L_x_231) ;  /* 0xfffffffc00f09947 */ /* 0x002fea000383ffff */
[----:B------:R-:W-:Y:S05]  /*ac80*/  BRA `(.L_x_257) ;  /* 0xffffffec00a47947 */ /* 0x000fea000383ffff */
.L_x_240:
[----:B------:R-:W-:Y:S01]  /*ac90*/  BSSY B0, `(.L_x_258) ;  /* 0x0000006000007945 */ /* 0x000fe20003800000 */
[----:B------:R-:W-:-:S07]  /*aca0*/  IMAD.MOV.U32 R15, RZ, RZ, -0x1 ;  /* 0xffffffffff0f7424 */ /* 0x000fce00078e00ff */
[----:B------:R-:W-:Y:S05]  /*acb0*/  WARPSYNC.COLLECTIVE R15, `(.L_x_259) ;  /* 0x000000000f0c7348 */ /* 0x000fea0003c00000 */
[----:B------:R-:W-:Y:S02]  /*acc0*/  ELECT P6, UR62, PT ;  /* 0x00000000003e782f */ /* 0x000fe400038c0000 */
[----:B------:R-:W-:Y:S01]  /*acd0*/  MOV R14, UR62 ;  /* 0x0000003e000e7c02 */ /* 0x000fe20008000f00 */
[----:B------:R-:W-:Y:S10]  /*ace0*/  ENDCOLLECTIVE ;  /* 0x000000000000791b */ /* 0x000ff40003800000 */
.L_x_259:
[----:B------:R-:W-:Y:S05]  /*acf0*/  BSYNC B0 ;  /* 0x0000000000007941 */ /* 0x000fea0003800000 */
.L_x_258:
[----:B------:R-:W-:Y:S05]  /*ad00*/  BRA `(.L_x_260) ;  /* 0xfffffff400f47947 */ /* 0x000fea000383ffff */
.L_x_244:
[----:B0-----:R0:W1:Y:S02]  /*ad10*/  SYNCS.PHASECHK.TRANS64.TRYWAIT P0, [R7+URZ], R2 ;  /* 0x00000002070075a7 */ /* 0x001064000800017f */
[----:B-1----:R-:W-:Y:S05]  /*ad20*/  @!P0 NANOSLEEP.SYNCS 0x989680 ;  /* 0x009896800000895d */ /* 0x002fea0003900000 */
[----:B------:R-:W1:Y:S02]  /*ad30*/  @!P0 SYNCS.PHASECHK.TRANS64 P0, [R7+URZ], R2 ;  /* 0x00000002070085a7 */ /* 0x000e64000800007f */
[----:B-1----:R-:W-:Y:S05]  /*ad40*/  @!P0 BRA `(.L_x_244) ;  /* 0xfffffffc00f08947 */ /* 0x002fea000383ffff */
[----:B------:R-:W-:Y:S05]  /*ad50*/  BRA `(.L_x_261) ;  /* 0xfffffff800347947 */ /* 0x000fea000383ffff */
.L_x_245:
[----:B0-----:R0:W1:Y:S02]  /*ad60*/  SYNCS.PHASECHK.TRANS64.TRYWAIT P0, [R9+URZ], R4 ;  /* 0x00000004090075a7 */ /* 0x001064000800017f */
[----:B-1----:R-:W-:Y:S05]  /*ad70*/  @!P0 NANOSLEEP.SYNCS 0x989680 ;  /* 0x009896800000895d */ /* 0x002fea0003900000 */
[----:B------:R-:W1:Y:S02]  /*ad80*/  @!P0 SYNCS.PHASECHK.TRANS64 P0, [R9+URZ], R4 ;  /* 0x00000004090085a7 */ /* 0x000e64000800007f */
[----:B-1----:R-:W-:Y:S05]  /*ad90*/  @!P0 BRA `(.L_x_245) ;  /* 0xfffffffc00f08947 */ /* 0x002fea000383ffff */
[----:B------:R-:W-:Y:S05]  /*ada0*/  BRA `(.L_x_262) ;  /* 0xfffffff800447947 */ /* 0x000fea000383ffff */
.L_x_246:
[----:B0-----:R0:W1:Y:S02]  /*adb0*/  SYNCS.PHASECHK.TRANS64.TRYWAIT P0, [R6+URZ], R5 ;  /* 0x00000005060075a7 */ /* 0x001064000800017f */
[----:B-1----:R-:W-:Y:S05]  /*adc0*/  @!P0 NANOSLEEP.SYNCS 0x989680 ;  /* 0x009896800000895d */ /* 0x002fea0003900000 */
[----:B------:R-:W1:Y:S02]  /*add0*/  @!P0 SYNCS.PHASECHK.TRANS64 P0, [R6+URZ], R5 ;  /* 0x00000005060085a7 */ /* 0x000e64000800007f */
[----:B-1----:R-:W-:Y:S05]  /*ade0*/  @!P0 BRA `(.L_x_246) ;  /* 0xfffffffc00f08947 */ /* 0x002fea000383ffff */
[----:B------:R-:W-:Y:S05]  /*adf0*/  BRA `(.L_x_263) ;  /* 0xfffffff800547947 */ /* 0x000fea000383ffff */
.L_x_247:
[----:B0-----:R0:W1:Y:S02]  /*ae00*/  SYNCS.PHASECHK.TRANS64.TRYWAIT P0, [R9+URZ], R4 ;  /* 0x00000004090075a7 */ /* 0x001064000800017f */
[----:B-1----:R-:W-:Y:S05]  /*ae10*/  @!P0 NANOSLEEP.SYNCS 0x989680 ;  /* 0x009896800000895d */ /* 0x002fea0003900000 */
[----:B------:R-:W1:Y:S02]  /*ae20*/  @!P0 SYNCS.PHASECHK.TRANS64 P0, [R9+URZ], R4 ;  /* 0x00000004090085a7 */ /* 0x000e64000800007f */
[----:B-1----:R-:W-:Y:S05]  /*ae30*/  @!P0 BRA `(.L_x_247) ;  /* 0xfffffffc00f08947 */ /* 0x002fea000383ffff */
[----:B------:R-:W-:Y:S05]  /*ae40*/  BRA `(.L_x_264) ;  /* 0xfffffff800647947 */ /* 0x000fea000383ffff */
.L_x_248:
[----:B0-----:R0:W1:Y:S02]  /*ae50*/  SYNCS.PHASECHK.TRANS64.TRYWAIT P0, [R6+URZ], R5 ;  /* 0x00000005060075a7 */ /* 0x001064000800017f */
[----:B-1----:R-:W-:Y:S05]  /*ae60*/  @!P0 NANOSLEEP.SYNCS 0x989680 ;  /* 0x009896800000895d */ /* 0x002fea0003900000 */
[----:B------:R-:W1:Y:S02]  /*ae70*/  @!P0 SYNCS.PHASECHK.TRANS64 P0, [R6+URZ], R5 ;  /* 0x00000005060085a7 */ /* 0x000e64000800007f */
[----:B-1----:R-:W-:Y:S05]  /*ae80*/  @!P0 BRA `(.L_x_248) ;  /* 0xfffffffc00f08947 */ /* 0x002fea000383ffff */
[----:B------:R-:W-:Y:S05]  /*ae90*/  BRA `(.L_x_265) ;  /* 0xfffffff800747947 */ /* 0x000fea000383ffff */
.L_x_249:
[----:B0-----:R0:W1:Y:S02]  /*aea0*/  SYNCS.PHASECHK.TRANS64.TRYWAIT P0, [R9+URZ], R4 ;  /* 0x00000004090075a7 */ /* 0x001064000800017f */
[----:B-1----:R-:W-:Y:S05]  /*aeb0*/  @!P0 NANOSLEEP.SYNCS 0x989680 ;  /* 0x009896800000895d */ /* 0x002fea0003900000 */
[----:B------:R-:W1:Y:S02]  /*aec0*/  @!P0 SYNCS.PHASECHK.TRANS64 P0, [R9+URZ], R4 ;  /* 0x00000004090085a7 */ /* 0x000e64000800007f */
[----:B-1----:R-:W-:Y:S05]  /*aed0*/  @!P0 BRA `(.L_x_249) ;  /* 0xfffffffc00f08947 */ /* 0x002fea000383ffff */
[----:B------:R-:W-:Y:S05]  /*aee0*/  BRA `(.L_x_266) ;  /* 0xfffffff800847947 */ /* 0x000fea000383ffff */
.L_x_250:
[----:B0-----:R0:W1:Y:S02]  /*aef0*/  SYNCS.PHASECHK.TRANS64.TRYWAIT P0, [R6+URZ], R5 ;  /* 0x00000005060075a7 */ /* 0x001064000800017f */
[----:B-1----:R-:W-:Y:S05]  /*af00*/  @!P0 NANOSLEEP.SYNCS 0x989680 ;  /* 0x009896800000895d */ /* 0x002fea0003900000 */
[----:B------:R-:W1:Y:S02]  /*af10*/  @!P0 SYNCS.PHASECHK.TRANS64 P0, [R6+URZ], R5 ;  /* 0x00000005060085a7 */ /* 0x000e64000800007f */
[----:B-1----:R-:W-:Y:S05]  /*af20*/  @!P0 BRA `(.L_x_250) ;  /* 0xfffffffc00f08947 */ /* 0x002fea000383ffff */
[----:B------:R-:W-:Y:S05]  /*af30*/  BRA `(.L_x_267) ;  /* 0xfffffff800947947 */ /* 0x000fea000383ffff */
.L_x_251:
[----:B0-----:R0:W1:Y:S02]  /*af40*/  SYNCS.PHASECHK.TRANS64.TRYWAIT P0, [R9+URZ], R4 ;  /* 0x00000004090075a7 */ /* 0x001064000800017f */
[----:B-1----:R-:W-:Y:S05]  /*af50*/  @!P0 NANOSLEEP.SYNCS 0x989680 ;  /* 0x009896800000895d */ /* 0x002fea0003900000 */
[----:B------:R-:W1:Y:S02]  /*af60*/  @!P0 SYNCS.PHASECHK.TRANS64 P0, [R9+URZ], R4 ;  /* 0x00000004090085a7 */ /* 0x000e64000800007f */
[----:B-1----:R-:W-:Y:S05]  /*af70*/  @!P0 BRA `(.L_x_251) ;  /* 0xfffffffc00f08947 */ /* 0x002fea000383ffff */
[----:B------:R-:W-:Y:S05]  /*af80*/  BRA `(.L_x_268) ;  /* 0xfffffff800a47947 */ /* 0x000fea000383ffff */
.L_x_252:
[----:B-1----:R1:W2:Y:S02]  /*af90*/  SYNCS.PHASECHK.TRANS64.TRYWAIT P0, [R6+URZ], R5 ;  /* 0x00000005060075a7 */ /* 0x0022a4000800017f */
[----:B--2---:R-:W-:Y:S05]  /*afa0*/  @!P0 NANOSLEEP.SYNCS 0x989680 ;  /* 0x009896800000895d */ /* 0x004fea0003900000 */
[----:B------:R-:W2:Y:S02]  /*afb0*/  @!P0 SYNCS.PHASECHK.TRANS64 P0, [R6+URZ], R5 ;  /* 0x00000005060085a7 */ /* 0x000ea4000800007f */
[----:B--2---:R-:W-:Y:S05]  /*afc0*/  @!P0 BRA `(.L_x_252) ;  /* 0xfffffffc00f08947 */ /* 0x004fea000383ffff */
[----:B------:R-:W-:Y:S05]  /*afd0*/  BRA `(.L_x_269) ;  /* 0xfffffff800ac7947 */ /* 0x000fea000383ffff */
.L_x_270:
[----:B------:R-:W-:-:S00]  /*afe0*/  BRA `(.L_x_270) ;  /* 0xfffffffc00fc7947 */ /* 0x000fc0000383ffff */
[----:B------:R-:W-:-:S00]  /*aff0*/  NOP ;  /* 0x0000000000007918 */ /* 0x000fc00000000000 */
        /* <DEDUP_REMOVED lines=8> */
.L_x_271:


//--------------------- .nv.global.init           --------------------------
	.section	.nv.global.init,"aw",@progbits
.nv.global.init:
	.type		$str$22,@object
	.size		$str$22,($str$23 - $str$22)
$str$22:
        /*0000*/ 	.byte	0x6b, 0x5f, 0x74, 0x69, 0x6c, 0x65, 0x5f, 0x63, 0x6f, 0x75, 0x6e, 0x74, 0x20, 0x3e, 0x3d, 0x20
        /*0010*/ 	.byte	0x31, 0x00
	.type		$str$23,@object
	.size		$str$23,(__unnamed_1 - $str$23)
$str$23:
        /*0012*/ 	.byte	0x2f, 0x74, 0x6d, 0x70, 0x2f, 0x63, 0x75, 0x74, 0x6c, 0x61, 0x73, 0x73, 0x5f, 0x73, 0x77, 0x65
        /*0022*/ 	.byte	0x65, 0x70, 0x5f, 0x73, 0x72, 0x63, 0x2f, 0x69, 0x6e, 0x63, 0x6c, 0x75, 0x64, 0x65, 0x2f, 0x63
        /*0032*/ 	.byte	0x75, 0x74, 0x6c, 0x61, 0x73, 0x73, 0x2f, 0x67, 0x65, 0x6d, 0x6d, 0x2f, 0x63, 0x6f, 0x6c, 0x6c
        /*0042*/ 	.byte	0x65, 0x63, 0x74, 0x69, 0x76, 0x65, 0x2f, 0x73, 0x6d, 0x39, 0x30, 0x5f, 0x6d, 0x6d, 0x61, 0x5f
        /*0052*/ 	.byte	0x74, 0x6d, 0x61, 0x5f, 0x67, 0x6d, 0x6d, 0x61, 0x5f, 0x73, 0x73, 0x5f, 0x77, 0x61, 0x72, 0x70
        /*0062*/ 	.byte	0x73, 0x70, 0x65, 0x63, 0x69, 0x61, 0x6c, 0x69, 0x7a, 0x65, 0x64, 0x2e, 0x68, 0x70, 0x70, 0x00
	.type		__unnamed_1,@object
	.size		__unnamed_1,(.L_0 - __unnamed_1)
__unnamed_1:
        /*0072*/ 	.byte	0x76, 0x6f, 0x69, 0x64, 0x20, 0x63, 0x75, 0x74, 0x6c, 0x61, 0x73, 0x73, 0x3a, 0x3a, 0x67, 0x65
        /* <DEDUP_REMOVED lines=180> */
        /*0bc2*/ 	.byte	0x69, 0x74, 0x79, 0x5d, 0x00
.L_0:


//--------------------- .nv.shared._ZN7cutlass13device_kernelINS_4gemm6kernel13GemmUniversalIN4cute5tupleIJiiiiEEENS1_10collective13CollectiveMmaINS1_34MainloopSm90TmaGmmaWarpSpecializedILi10ENS5_IJNS4_1CILi1EEESB_SB_EEENS1_35KernelTmaWarpSpecializedCooperativeEEENS5_IJNSA_ILi256EEENSA_ILi96EEENSA_ILi32EEEEEENS_10bfloat16_tENS5_IJlSB_lEEESJ_SK_NS4_8TiledMMAINS4_8MMA_AtomIJNS4_4SM904GMMA27MMA_64x96x16_F32BF16BF16_SSILNSO_5MajorE0ELSQ_0ELNSO_7ScaleInE1ELSR_1EEEEEENS4_6LayoutINS5_IJNSA_ILi2EEESB_SB_EEENS5_IJSB_NSA_ILi0EEESX_EEEEENS5_IJNS4_10UnderscoreES10_S10_EEEEENS4_13SM90_TMA_LOADENS4_14ComposedLayoutINS4_7SwizzleILi2ELi4ELi3EEENS4_18smem_ptr_flag_bitsILi16EEENSU_INS5_IJNSA_ILi8EEESH_EEENS5_IJSH_SB_EEEEEEEvNS4_8identityES13_S1D_vS1E_EENS_8epilogue10collective6detail29Sm90TmaWarpSpecializedAdapterINS1H_15DefaultEpilogueISJ_SK_SK_NS1G_6thread17LinearCombinationISJ_Li1EffLNS1L_9ScaleType4KindE0ELNS_15FloatRoundStyleE2ESJ_EENS1_15EpilogueDefaultEEEEEvvEEEEvNT_6ParamsE --------------------------
	.section	.nv.shared._ZN7cutlass13device_kernelINS_4gemm6kernel13GemmUniversalIN4cute5tupleIJiiiiEEENS1_10collective13CollectiveMmaINS1_34MainloopSm90TmaGmmaWarpSpecializedILi10ENS5_IJNS4_1CILi1EEESB_SB_EEENS1_35KernelTmaWarpSpecializedCooperativeEEENS5_IJNSA_ILi256EEENSA_ILi96EEENSA_ILi32EEEEEENS_10bfloat16_tENS5_IJlSB_lEEESJ_SK_NS4_8TiledMMAINS4_8MMA_AtomIJNS4_4SM904GMMA27MMA_64x96x16_F32BF16BF16_SSILNSO_5MajorE0ELSQ_0ELNSO_7ScaleInE1ELSR_1EEEEEENS4_6LayoutINS5_IJNSA_ILi2EEESB_SB_EEENS5_IJSB_NSA_ILi0EEESX_EEEEENS5_IJNS4_10UnderscoreES10_S10_EEEEENS4_13SM90_TMA_LOADENS4_14ComposedLayoutINS4_7SwizzleILi2ELi4ELi3EEENS4_18smem_ptr_flag_bitsILi16EEENSU_INS5_IJNSA_ILi8EEESH_EEENS5_IJSH_SB_EEEEEEEvNS4_8identityES13_S1D_vS1E_EENS_8epilogue10collective6detail29Sm90TmaWarpSpecializedAdapterINS1H_15DefaultEpilogueISJ_SK_SK_NS1G_6thread17LinearCombinationISJ_Li1EffLNS1L_9ScaleType4KindE0ELNS_15FloatRoundStyleE2ESJ_EENS1_15EpilogueDefaultEEEEEvvEEEEvNT_6ParamsE,"aw",@nobits
	.sectionflags	@""
	.align	16
	.zero		1024


//--------------------- .nv.shared.reserved.0     --------------------------
	.section	.nv.shared.reserved.0,"aw",@nobits
	.weak		__nv_reservedSMEM_offset_0_alias
	.size		__nv_reservedSMEM_offset_0_alias, 0, 0
	.other		__nv_reservedSMEM_offset_0_alias,@"STO_CUDA_RESERVED_SHARED STV_DEFAULT"
__nv_reservedSMEM_offset_0_alias:
	.zero		0


//--------------------- .nv.global                --------------------------
	.section	.nv.global,"aw",@nobits
.nv.global:
	.type		_ZN39_INTERNAL_b9d4d209_4_k_cu_7cd36db8_93004cute1_E,@object
	.size		_ZN39_INTERNAL_b9d4d209_4_k_cu_7cd36db8_93004cute1_E,(_ZN39_INTERNAL_b9d4d209_4_k_cu_7cd36db8_93004cuda3std3__45__cpo6cbeginE - _ZN39_INTERNAL_b9d4d209_4_k_cu_7cd36db8_93004cute1_E)
_ZN39_INTERNAL_b9d4d209_4_k_cu_7cd36db8_93004cute1_E:
	.zero		1
	.type		_ZN39_INTERNAL_b9d4d209_4_k_cu_7cd36db8_93004cuda3std3__45__cpo6cbeginE,@object
	.size		_ZN39_INTERNAL_b9d4d209_4_k_cu_7cd36db8_93004cuda3std3__45__cpo6cbeginE,(_ZN39_INTERNAL_b9d4d209_4_k_cu_7cd36db8_93004cuda3std3__48in_placeE - _ZN39_INTERNAL_b9d4d209_4_k_cu_7cd36db8_93004cuda3std3__45__cpo6cbeginE)
_ZN39_INTERNAL_b9d4d209_4_k_cu_7cd36db8_93004cuda3std3__45__cpo6cbeginE:
	.zero		1
	.type		_ZN39_INTERNAL_b9d4d209_4_k_cu_7cd36db8_93004cuda3std3__48in_placeE,@object
	.size		_ZN39_INTERNAL_b9d4d209_4_k_cu_7cd36db8_93004cuda3std3__48in_placeE,(_ZN39_INTERNAL_b9d4d209_4_k_cu_7cd36db8_93004cuda3std6ranges3__45__cpo9iter_moveE - _ZN39_INTERNAL_b9d4d209_4_k_cu_7cd36db8_93004cuda3std3__48in_placeE)
_ZN39_INTERNAL_b9d4d209_4_k_cu_7cd36db8_93004cuda3std3__48in_placeE:
	.zero		1
	.type		_ZN39_INTERNAL_b9d4d209_4_k_cu_7cd36db8_93004cuda3std6ranges3__45__cpo9iter_moveE,@object
	.size		_ZN39_INTERNAL_b9d4d209_4_k_cu_7cd36db8_93004cuda3std6ranges3__45__cpo9iter_moveE,(_ZN39_INTERNAL_b9d4d209_4_k_cu_7cd36db8_93004cuda3std3__45__cpo5beginE - _ZN39_INTERNAL_b9d4d209_4_k_cu_7cd36db8_93004cuda3std6ranges3__45__cpo9iter_moveE)
_ZN39_INTERNAL_b9d4d209_4_k_cu_7cd36db8_93004cuda3std6ranges3__45__cpo9iter_moveE:
	.zero		1
	.type		_ZN39_INTERNAL_b9d4d209_4_k_cu_7cd36db8_93004cuda3std3__45__cpo5beginE,@object
	.size		_ZN39_INTERNAL_b9d4d209_4_k_cu_7cd36db8_93004cuda3std3__45__cpo5beginE,(_ZN39_INTERNAL_b9d4d209_4_k_cu_7cd36db8_93004cuda3std3__441_GLOBAL__N__b9d4d209_4_k_cu_7cd36db8_93006ignoreE - _ZN39_INTERNAL_b9d4d209_4_k_cu_7cd36db8_93004cuda3std3__45__cpo5beginE)
_ZN39_INTERNAL_b9d4d209_4_k_cu_7cd36db8_93004cuda3std3__45__cpo5beginE:
	.zero		1
	.type		_ZN39_INTERNAL_b9d4d209_4_k_cu_7cd36db8_93004cuda3std3__441_GLOBAL__N__b9d4d209_4_k_cu_7cd36db8_93006ignoreE,@object
	.size		_ZN39_INTERNAL_b9d4d209_4_k_cu_7cd36db8_93004cuda3std3__441_GLOBAL__N__b9d4d209_4_k_cu_7cd36db8_93006ignoreE,(_ZN39_INTERNAL_b9d4d209_4_k_cu_7cd36db8_93004cute7productE - _ZN39_INTERNAL_b9d4d209_4_k_cu_7cd36db8_93004cuda3std3__441_GLOBAL__N__b9d4d209_4_k_cu_7cd36db8_93006ignoreE)
_ZN39_INTERNAL_b9d4d209_4_k_cu_7cd36db8_93004cuda3std3__441_GLOBAL__N__b9d4d209_4_k_cu_7cd36db8_93006ignoreE:
	.zero		1
	.type		_ZN39_INTERNAL_b9d4d209_4_k_cu_7cd36db8_93004cute7productE,@object
	.size		_ZN39_INTERNAL_b9d4d209_4_k_cu_7cd36db8_93004cute7productE,(_ZN39_INTERNAL_b9d4d209_4_k_cu_7cd36db8_93004cuda3std3__45__cpo3endE - _ZN39_INTERNAL_b9d4d209_4_k_cu_7cd36db8_93004cute7productE)
_ZN39_INTERNAL_b9d4d209_4_k_cu_7cd36db8_93004cute7productE:
	.zero		1
	.type		_ZN39_INTERNAL_b9d4d209_4_k_cu_7cd36db8_93004cuda3std3__45__cpo3endE,@object
	.size		_ZN39_INTERNAL_b9d4d209_4_k_cu_7cd36db8_93004cuda3std3__45__cpo3endE,(_ZN39_INTERNAL_b9d4d209_4_k_cu_7cd36db8_93004cuda3std3__419piecewise_constructE - _ZN39_INTERNAL_b9d4d209_4_k_cu_7cd36db8_93004cuda3std3__45__cpo3endE)
_ZN39_INTERNAL_b9d4d209_4_k_cu_7cd36db8_93004cuda3std3__45__cpo3endE:
	.zero		1
	.type		_ZN39_INTERNAL_b9d4d209_4_k_cu_7cd36db8_93004cuda3std3__419piecewise_constructE,@object
	.size		_ZN39_INTERNAL_b9d4d209_4_k_cu_7cd36db8_93004cuda3std3__419piecewise_constructE,(_ZN39_INTERNAL_b9d4d209_4_k_cu_7cd36db8_93004cuda3std3__45__cpo4cendE - _ZN39_INTERNAL_b9d4d209_4_k_cu_7cd36db8_93004cuda3std3__419piecewise_constructE)
_ZN39_INTERNAL_b9d4d209_4_k_cu_7cd36db8_93004cuda3std3__419piecewise_constructE:
	.zero		1
	.type		_ZN39_INTERNAL_b9d4d209_4_k_cu_7cd36db8_93004cuda3std3__45__cpo4cendE,@object
	.size		_ZN39_INTERNAL_b9d4d209_4_k_cu_7cd36db8_93004cuda3std3__45__cpo4cendE,(_ZN39_INTERNAL_b9d4d209_4_k_cu_7cd36db8_93004cuda3std6ranges3__45__cpo4swapE - _ZN39_INTERNAL_b9d4d209_4_k_cu_7cd36db8_93004cuda3std3__45__cpo4cendE)
_ZN39_INTERNAL_b9d4d209_4_k_cu_7cd36db8_93004cuda3std3__45__cpo4cendE:
	.zero		1
	.type		_ZN39_INTERNAL_b9d4d209_4_k_cu_7cd36db8_93004cuda3std6ranges3__45__cpo4swapE,@object
	.size		_ZN39_INTERNAL_b9d4d209_4_k_cu_7cd36db8_93004cuda3std6ranges3__45__cpo4swapE,(.L_8 - _ZN39_INTERNAL_b9d4d209_4_k_cu_7cd36db8_93004cuda3std6ranges3__45__cpo4swapE)
_ZN39_INTERNAL_b9d4d209_4_k_cu_7cd36db8_93004cuda3std6ranges3__45__cpo4swapE:
	.zero		1
.L_8:


//--------------------- .nv.constant0._ZN7cutlass13device_kernelINS_4gemm6kernel13GemmUniversalIN4cute5tupleIJiiiiEEENS1_10collective13CollectiveMmaINS1_34MainloopSm90TmaGmmaWarpSpecializedILi10ENS5_IJNS4_1CILi1EEESB_SB_EEENS1_35KernelTmaWarpSpecializedCooperativeEEENS5_IJNSA_ILi256EEENSA_ILi96EEENSA_ILi32EEEEEENS_10bfloat16_tENS5_IJlSB_lEEESJ_SK_NS4_8TiledMMAINS4_8MMA_AtomIJNS4_4SM904GMMA27MMA_64x96x16_F32BF16BF16_SSILNSO_5MajorE0ELSQ_0ELNSO_7ScaleInE1ELSR_1EEEEEENS4_6LayoutINS5_IJNSA_ILi2EEESB_SB_EEENS5_IJSB_NSA_ILi0EEESX_EEEEENS5_IJNS4_10UnderscoreES10_S10_EEEEENS4_13SM90_TMA_LOADENS4_14ComposedLayoutINS4_7SwizzleILi2ELi4ELi3EEENS4_18smem_ptr_flag_bitsILi16EEENSU_INS5_IJNSA_ILi8EEESH_EEENS5_IJSH_SB_EEEEEEEvNS4_8identityES13_S1D_vS1E_EENS_8epilogue10collective6detail29Sm90TmaWarpSpecializedAdapterINS1H_15DefaultEpilogueISJ_SK_SK_NS1G_6thread17LinearCombinationISJ_Li1EffLNS1L_9ScaleType4KindE0ELNS_15FloatRoundStyleE2ESJ_EENS1_15EpilogueDefaultEEEEEvvEEEEvNT_6ParamsE --------------------------
	.section	.nv.constant0._ZN7cutlass13device_kernelINS_4gemm6kernel13GemmUniversalIN4cute5tupleIJiiiiEEENS1_10collective13CollectiveMmaINS1_34MainloopSm90TmaGmmaWarpSpecializedILi10ENS5_IJNS4_1CILi1EEESB_SB_EEENS1_35KernelTmaWarpSpecializedCooperativeEEENS5_IJNSA_ILi256EEENSA_ILi96EEENSA_ILi32EEEEEENS_10bfloat16_tENS5_IJlSB_lEEESJ_SK_NS4_8TiledMMAINS4_8MMA_AtomIJNS4_4SM904GMMA27MMA_64x96x16_F32BF16BF16_SSILNSO_5MajorE0ELSQ_0ELNSO_7ScaleInE1ELSR_1EEEEEENS4_6LayoutINS5_IJNSA_ILi2EEESB_SB_EEENS5_IJSB_NSA_ILi0EEESX_EEEEENS5_IJNS4_10UnderscoreES10_S10_EEEEENS4_13SM90_TMA_LOADENS4_14ComposedLayoutINS4_7SwizzleILi2ELi4ELi3EEENS4_18smem_ptr_flag_bitsILi16EEENSU_INS5_IJNSA_ILi8EEESH_EEENS5_IJSH_SB_EEEEEEEvNS4_8identityES13_S1D_vS1E_EENS_8epilogue10collective6detail29Sm90TmaWarpSpecializedAdapterINS1H_15DefaultEpilogueISJ_SK_SK_NS1G_6thread17LinearCombinationISJ_Li1EffLNS1L_9ScaleType4KindE0ELNS_15FloatRoundStyleE2ESJ_EENS1_15EpilogueDefaultEEEEEvvEEEEvNT_6ParamsE,"a",@progbits
	.sectionflags	@""
	.align	4
.nv.constant0._ZN7cutlass13device_kernelINS_4gemm6kernel13GemmUniversalIN4cute5tupleIJiiiiEEENS1_10collective13CollectiveMmaINS1_34MainloopSm90TmaGmmaWarpSpecializedILi10ENS5_IJNS4_1CILi1EEESB_SB_EEENS1_35KernelTmaWarpSpecializedCooperativeEEENS5_IJNSA_ILi256EEENSA_ILi96EEENSA_ILi32EEEEEENS_10bfloat16_tENS5_IJlSB_lEEESJ_SK_NS4_8TiledMMAINS4_8MMA_AtomIJNS4_4SM904GMMA27MMA_64x96x16_F32BF16BF16_SSILNSO_5MajorE0ELSQ_0ELNSO_7ScaleInE1ELSR_1EEEEEENS4_6LayoutINS5_IJNSA_ILi2EEESB_SB_EEENS5_IJSB_NSA_ILi0EEESX_EEEEENS5_IJNS4_10UnderscoreES10_S10_EEEEENS4_13SM90_TMA_LOADENS4_14ComposedLayoutINS4_7SwizzleILi2ELi4ELi3EEENS4_18smem_ptr_flag_bitsILi16EEENSU_INS5_IJNSA_ILi8EEESH_EEENS5_IJSH_SB_EEEEEEEvNS4_8identityES13_S1D_vS1E_EENS_8epilogue10collective6detail29Sm90TmaWarpSpecializedAdapterINS1H_15DefaultEpilogueISJ_SK_SK_NS1G_6thread17LinearCombinationISJ_Li1EffLNS1L_9ScaleType4KindE0ELNS_15FloatRoundStyleE2ESJ_EENS1_15EpilogueDefaultEEEEEvvEEEEvNT_6ParamsE:
	.zero		1664


//--------------------- SYMBOLS --------------------------

	.type		.nv.reservedSmem.offset0,@object
	.size		.nv.reservedSmem.offset0,0x4
	.type		__assertfail,@function
